//
// Generated by NVIDIA NVVM Compiler
//
// Compiler Build ID: CL-36424714
// Cuda compilation tools, release 13.0, V13.0.88
// Based on NVVM 20.0.0
//

.version 9.0
.target sm_100
.address_size 64

	// .globl	_Z16mergePairsKernelPKiPiii
// _ZZ17bitonicSortChunksILi1024EEvPiiE1s has been demoted
// _ZZ18bitonicSortSegmentILi1024EEvPiiiiE1s has been demoted

.visible .entry _Z16mergePairsKernelPKiPiii(
	.param .u64 .ptr .align 1 _Z16mergePairsKernelPKiPiii_param_0,
	.param .u64 .ptr .align 1 _Z16mergePairsKernelPKiPiii_param_1,
	.param .u32 _Z16mergePairsKernelPKiPiii_param_2,
	.param .u32 _Z16mergePairsKernelPKiPiii_param_3
)
{
	.reg .pred 	%p<20>;
	.reg .b32 	%r<98>;
	.reg .b64 	%rd<33>;

	ld.param.u64 	%rd7, [_Z16mergePairsKernelPKiPiii_param_0];
	ld.param.u64 	%rd8, [_Z16mergePairsKernelPKiPiii_param_1];
	ld.param.u32 	%r54, [_Z16mergePairsKernelPKiPiii_param_2];
	ld.param.u32 	%r55, [_Z16mergePairsKernelPKiPiii_param_3];
	cvta.to.global.u64 	%rd1, %rd8;
	cvta.to.global.u64 	%rd2, %rd7;
	mov.u32 	%r56, %ctaid.x;
	mul.lo.s32 	%r57, %r56, %r55;
	shl.b32 	%r75, %r57, 1;
	setp.ge.s32 	%p1, %r75, %r54;
	@%p1 bra 	$L__BB0_17;
	add.s32 	%r2, %r75, %r55;
	min.s32 	%r3, %r2, %r54;
	add.s32 	%r58, %r2, %r55;
	min.s32 	%r4, %r58, %r54;
	mov.u32 	%r59, %tid.x;
	setp.ne.s32 	%p2, %r59, 0;
	@%p2 bra 	$L__BB0_17;
	setp.ge.s32 	%p3, %r75, %r3;
	setp.ge.s32 	%p4, %r2, %r4;
	or.pred  	%p5, %p3, %p4;
	mov.u32 	%r76, %r3;
	mov.u32 	%r86, %r75;
	@%p5 bra 	$L__BB0_3;
	bra.uni 	$L__BB0_18;
$L__BB0_3:
	setp.ge.s32 	%p10, %r75, %r3;
	@%p10 bra 	$L__BB0_10;
	sub.s32 	%r61, %r3, %r75;
	and.b32  	%r8, %r61, 3;
	setp.eq.s32 	%p11, %r8, 0;
	mov.u32 	%r82, %r75;
	@%p11 bra 	$L__BB0_7;
	neg.s32 	%r78, %r8;
	mov.u32 	%r82, %r75;
$L__BB0_6:
	.pragma "nounroll";
	mul.wide.s32 	%rd17, %r86, 4;
	add.s64 	%rd18, %rd1, %rd17;
	mul.wide.s32 	%rd19, %r82, 4;
	add.s64 	%rd20, %rd2, %rd19;
	add.s32 	%r82, %r82, 1;
	ld.global.u32 	%r62, [%rd20];
	add.s32 	%r86, %r86, 1;
	st.global.u32 	[%rd18], %r62;
	add.s32 	%r78, %r78, 1;
	setp.ne.s32 	%p12, %r78, 0;
	@%p12 bra 	$L__BB0_6;
$L__BB0_7:
	sub.s32 	%r63, %r75, %r3;
	setp.gt.u32 	%p13, %r63, -4;
	@%p13 bra 	$L__BB0_10;
	add.s64 	%rd3, %rd2, 8;
	sub.s32 	%r92, %r82, %r3;
	add.s64 	%rd4, %rd1, 8;
$L__BB0_9:
	mul.wide.s32 	%rd21, %r82, 4;
	add.s64 	%rd22, %rd3, %rd21;
	mul.wide.s32 	%rd23, %r86, 4;
	add.s64 	%rd24, %rd4, %rd23;
	ld.global.u32 	%r64, [%rd22+-8];
	st.global.u32 	[%rd24+-8], %r64;
	ld.global.u32 	%r65, [%rd22+-4];
	st.global.u32 	[%rd24+-4], %r65;
	ld.global.u32 	%r66, [%rd22];
	st.global.u32 	[%rd24], %r66;
	add.s32 	%r82, %r82, 4;
	ld.global.u32 	%r67, [%rd22+4];
	add.s32 	%r86, %r86, 4;
	st.global.u32 	[%rd24+4], %r67;
	add.s32 	%r92, %r92, 4;
	setp.eq.s32 	%p14, %r92, 0;
	@%p14 bra 	$L__BB0_10;
	bra.uni 	$L__BB0_9;
$L__BB0_10:
	setp.ge.s32 	%p15, %r76, %r4;
	@%p15 bra 	$L__BB0_17;
	sub.s32 	%r68, %r4, %r76;
	and.b32  	%r31, %r68, 3;
	setp.eq.s32 	%p16, %r31, 0;
	mov.u32 	%r91, %r76;
	@%p16 bra 	$L__BB0_14;
	neg.s32 	%r87, %r31;
	mov.u32 	%r91, %r76;
$L__BB0_13:
	.pragma "nounroll";
	mul.wide.s32 	%rd25, %r86, 4;
	add.s64 	%rd26, %rd1, %rd25;
	mul.wide.s32 	%rd27, %r91, 4;
	add.s64 	%rd28, %rd2, %rd27;
	add.s32 	%r91, %r91, 1;
	ld.global.u32 	%r69, [%rd28];
	add.s32 	%r86, %r86, 1;
	st.global.u32 	[%rd26], %r69;
	add.s32 	%r87, %r87, 1;
	setp.ne.s32 	%p17, %r87, 0;
	@%p17 bra 	$L__BB0_13;
$L__BB0_14:
	sub.s32 	%r70, %r76, %r4;
	setp.gt.u32 	%p18, %r70, -4;
	@%p18 bra 	$L__BB0_17;
	add.s64 	%rd5, %rd2, 8;
	sub.s32 	%r95, %r91, %r4;
	add.s64 	%rd6, %rd1, 8;
$L__BB0_16:
	mul.wide.s32 	%rd29, %r91, 4;
	add.s64 	%rd30, %rd5, %rd29;
	mul.wide.s32 	%rd31, %r86, 4;
	add.s64 	%rd32, %rd6, %rd31;
	ld.global.u32 	%r71, [%rd30+-8];
	st.global.u32 	[%rd32+-8], %r71;
	ld.global.u32 	%r72, [%rd30+-4];
	st.global.u32 	[%rd32+-4], %r72;
	ld.global.u32 	%r73, [%rd30];
	st.global.u32 	[%rd32], %r73;
	add.s32 	%r91, %r91, 4;
	ld.global.u32 	%r74, [%rd30+4];
	add.s32 	%r86, %r86, 4;
	st.global.u32 	[%rd32+4], %r74;
	add.s32 	%r95, %r95, 4;
	setp.ne.s32 	%p19, %r95, 0;
	@%p19 bra 	$L__BB0_16;
$L__BB0_17:
	ret;
$L__BB0_18:
	mul.wide.s32 	%rd9, %r75, 4;
	add.s64 	%rd10, %rd2, %rd9;
	ld.global.u32 	%r23, [%rd10];
	mul.wide.s32 	%rd11, %r76, 4;
	add.s64 	%rd12, %rd2, %rd11;
	ld.global.u32 	%r24, [%rd12];
	setp.gt.s32 	%p6, %r23, %r24;
	@%p6 bra 	$L__BB0_20;
	mul.wide.s32 	%rd13, %r86, 4;
	add.s64 	%rd14, %rd1, %rd13;
	st.global.u32 	[%rd14], %r23;
	add.s32 	%r75, %r75, 1;
	bra.uni 	$L__BB0_21;
$L__BB0_20:
	mul.wide.s32 	%rd15, %r86, 4;
	add.s64 	%rd16, %rd1, %rd15;
	st.global.u32 	[%rd16], %r24;
	add.s32 	%r76, %r76, 1;
$L__BB0_21:
	add.s32 	%r86, %r86, 1;
	setp.lt.s32 	%p7, %r75, %r3;
	setp.lt.s32 	%p8, %r76, %r4;
	and.pred  	%p9, %p7, %p8;
	@%p9 bra 	$L__BB0_18;
	bra.uni 	$L__BB0_3;

}
	// .globl	_Z17bitonicSortChunksILi1024EEvPii
.visible .entry _Z17bitonicSortChunksILi1024EEvPii(
	.param .u64 .ptr .align 1 _Z17bitonicSortChunksILi1024EEvPii_param_0,
	.param .u32 _Z17bitonicSortChunksILi1024EEvPii_param_1
)
{
	.reg .pred 	%p<18>;
	.reg .b32 	%r<44>;
	.reg .b64 	%rd<5>;
	// demoted variable
	.shared .align 4 .b8 _ZZ17bitonicSortChunksILi1024EEvPiiE1s[4096];
	ld.param.u64 	%rd2, [_Z17bitonicSortChunksILi1024EEvPii_param_0];
	ld.param.u32 	%r26, [_Z17bitonicSortChunksILi1024EEvPii_param_1];
	cvta.to.global.u64 	%rd3, %rd2;
	mov.u32 	%r28, %ctaid.x;
	shl.b32 	%r29, %r28, 10;
	mov.u32 	%r1, %tid.x;
	shl.b32 	%r2, %r1, 1;
	add.s32 	%r3, %r29, %r2;
	or.b32  	%r4, %r3, 1;
	setp.ge.s32 	%p1, %r3, %r26;
	mul.wide.s32 	%rd4, %r3, 4;
	add.s64 	%rd1, %rd3, %rd4;
	mov.b32 	%r40, 2147483647;
	@%p1 bra 	$L__BB1_2;
	ld.global.u32 	%r40, [%rd1];
$L__BB1_2:
	shl.b32 	%r31, %r1, 3;
	mov.u32 	%r32, _ZZ17bitonicSortChunksILi1024EEvPiiE1s;
	add.s32 	%r7, %r32, %r31;
	st.shared.u32 	[%r7], %r40;
	setp.ge.s32 	%p2, %r4, %r26;
	mov.b32 	%r41, 2147483647;
	@%p2 bra 	$L__BB1_4;
	ld.global.u32 	%r41, [%rd1+4];
$L__BB1_4:
	add.s32 	%r10, %r2, 1;
	st.shared.u32 	[%r7+4], %r41;
	bar.sync 	0;
	mov.b32 	%r42, 2;
$L__BB1_5:
	shr.s32 	%r43, %r42, 1;
	setp.lt.s32 	%p3, %r43, 1;
	@%p3 bra 	$L__BB1_14;
	and.b32  	%r13, %r2, %r42;
	and.b32  	%r14, %r10, %r42;
$L__BB1_7:
	mov.u32 	%r15, %r43;
	xor.b32  	%r16, %r2, %r15;
	setp.le.u32 	%p4, %r16, %r2;
	@%p4 bra 	$L__BB1_10;
	setp.ne.s32 	%p5, %r13, 0;
	ld.shared.u32 	%r17, [%r7];
	shl.b32 	%r34, %r16, 2;
	add.s32 	%r18, %r32, %r34;
	ld.shared.u32 	%r19, [%r18];
	setp.gt.s32 	%p6, %r17, %r19;
	xor.pred  	%p7, %p5, %p6;
	not.pred 	%p8, %p7;
	@%p8 bra 	$L__BB1_10;
	st.shared.u32 	[%r7], %r19;
	st.shared.u32 	[%r18], %r17;
$L__BB1_10:
	xor.b32  	%r20, %r10, %r15;
	setp.le.u32 	%p9, %r20, %r10;
	@%p9 bra 	$L__BB1_13;
	setp.ne.s32 	%p10, %r14, 0;
	ld.shared.u32 	%r21, [%r7+4];
	shl.b32 	%r36, %r20, 2;
	add.s32 	%r22, %r32, %r36;
	ld.shared.u32 	%r23, [%r22];
	setp.gt.s32 	%p11, %r21, %r23;
	xor.pred  	%p12, %p10, %p11;
	not.pred 	%p13, %p12;
	@%p13 bra 	$L__BB1_13;
	st.shared.u32 	[%r7+4], %r23;
	st.shared.u32 	[%r22], %r21;
$L__BB1_13:
	bar.sync 	0;
	shr.u32 	%r43, %r15, 1;
	setp.gt.u32 	%p14, %r15, 1;
	@%p14 bra 	$L__BB1_7;
$L__BB1_14:
	shl.b32 	%r42, %r42, 1;
	setp.lt.s32 	%p15, %r42, 1025;
	@%p15 bra 	$L__BB1_5;
	setp.ge.s32 	%p16, %r3, %r26;
	@%p16 bra 	$L__BB1_17;
	ld.shared.u32 	%r38, [%r7];
	st.global.u32 	[%rd1], %r38;
$L__BB1_17:
	setp.ge.s32 	%p17, %r4, %r26;
	@%p17 bra 	$L__BB1_19;
	ld.shared.u32 	%r39, [%r7+4];
	st.global.u32 	[%rd1+4], %r39;
$L__BB1_19:
	ret;

}
	// .globl	_Z15countLessKernelPKiiiiPi
.visible .entry _Z15countLessKernelPKiiiiPi(
	.param .u64 .ptr .align 1 _Z15countLessKernelPKiiiiPi_param_0,
	.param .u32 _Z15countLessKernelPKiiiiPi_param_1,
	.param .u32 _Z15countLessKernelPKiiiiPi_param_2,
	.param .u32 _Z15countLessKernelPKiiiiPi_param_3,
	.param .u64 .ptr .align 1 _Z15countLessKernelPKiiiiPi_param_4
)
{
	.reg .pred 	%p<3>;
	.reg .b32 	%r<11>;
	.reg .b64 	%rd<7>;

	ld.param.u64 	%rd1, [_Z15countLessKernelPKiiiiPi_param_0];
	ld.param.u32 	%r3, [_Z15countLessKernelPKiiiiPi_param_1];
	ld.param.u32 	%r4, [_Z15countLessKernelPKiiiiPi_param_2];
	ld.param.u32 	%r2, [_Z15countLessKernelPKiiiiPi_param_3];
	ld.param.u64 	%rd2, [_Z15countLessKernelPKiiiiPi_param_4];
	mov.u32 	%r5, %ctaid.x;
	mov.u32 	%r6, %ntid.x;
	mov.u32 	%r7, %tid.x;
	mad.lo.s32 	%r8, %r5, %r6, %r7;
	add.s32 	%r1, %r8, %r3;
	setp.ge.s32 	%p1, %r1, %r4;
	@%p1 bra 	$L__BB2_3;
	cvta.to.global.u64 	%rd3, %rd1;
	mul.wide.s32 	%rd4, %r1, 4;
	add.s64 	%rd5, %rd3, %rd4;
	ld.global.u32 	%r9, [%rd5];
	setp.ge.s32 	%p2, %r9, %r2;
	@%p2 bra 	$L__BB2_3;
	cvta.to.global.u64 	%rd6, %rd2;
	atom.global.add.u32 	%r10, [%rd6], 1;
$L__BB2_3:
	ret;

}
	// .globl	_Z13scatterKernelPKiPiiiiS1_S1_i
.visible .entry _Z13scatterKernelPKiPiiiiS1_S1_i(
	.param .u64 .ptr .align 1 _Z13scatterKernelPKiPiiiiS1_S1_i_param_0,
	.param .u64 .ptr .align 1 _Z13scatterKernelPKiPiiiiS1_S1_i_param_1,
	.param .u32 _Z13scatterKernelPKiPiiiiS1_S1_i_param_2,
	.param .u32 _Z13scatterKernelPKiPiiiiS1_S1_i_param_3,
	.param .u32 _Z13scatterKernelPKiPiiiiS1_S1_i_param_4,
	.param .u64 .ptr .align 1 _Z13scatterKernelPKiPiiiiS1_S1_i_param_5,
	.param .u64 .ptr .align 1 _Z13scatterKernelPKiPiiiiS1_S1_i_param_6,
	.param .u32 _Z13scatterKernelPKiPiiiiS1_S1_i_param_7
)
{
	.reg .pred 	%p<3>;
	.reg .b32 	%r<15>;
	.reg .b64 	%rd<15>;

	ld.param.u64 	%rd2, [_Z13scatterKernelPKiPiiiiS1_S1_i_param_0];
	ld.param.u64 	%rd5, [_Z13scatterKernelPKiPiiiiS1_S1_i_param_1];
	ld.param.u32 	%r3, [_Z13scatterKernelPKiPiiiiS1_S1_i_param_2];
	ld.param.u32 	%r6, [_Z13scatterKernelPKiPiiiiS1_S1_i_param_3];
	ld.param.u32 	%r4, [_Z13scatterKernelPKiPiiiiS1_S1_i_param_4];
	ld.param.u64 	%rd3, [_Z13scatterKernelPKiPiiiiS1_S1_i_param_5];
	ld.param.u64 	%rd4, [_Z13scatterKernelPKiPiiiiS1_S1_i_param_6];
	ld.param.u32 	%r5, [_Z13scatterKernelPKiPiiiiS1_S1_i_param_7];
	cvta.to.global.u64 	%rd1, %rd5;
	mov.u32 	%r7, %ctaid.x;
	mov.u32 	%r8, %ntid.x;
	mov.u32 	%r9, %tid.x;
	mad.lo.s32 	%r10, %r7, %r8, %r9;
	add.s32 	%r1, %r10, %r3;
	setp.ge.s32 	%p1, %r1, %r6;
	@%p1 bra 	$L__BB3_4;
	cvta.to.global.u64 	%rd6, %rd2;
	mul.wide.s32 	%rd7, %r1, 4;
	add.s64 	%rd8, %rd6, %rd7;
	ld.global.u32 	%r2, [%rd8];
	setp.ge.s32 	%p2, %r2, %r4;
	@%p2 bra 	$L__BB3_3;
	cvta.to.global.u64 	%rd12, %rd3;
	atom.global.add.u32 	%r13, [%rd12], 1;
	add.s32 	%r14, %r13, %r3;
	mul.wide.s32 	%rd13, %r14, 4;
	add.s64 	%rd14, %rd1, %rd13;
	st.global.u32 	[%rd14], %r2;
	bra.uni 	$L__BB3_4;
$L__BB3_3:
	cvta.to.global.u64 	%rd9, %rd4;
	atom.global.add.u32 	%r11, [%rd9], 1;
	add.s32 	%r12, %r11, %r5;
	mul.wide.s32 	%rd10, %r12, 4;
	add.s64 	%rd11, %rd1, %rd10;
	st.global.u32 	[%rd11], %r2;
$L__BB3_4:
	ret;

}
	// .globl	_Z18bitonicSortSegmentILi1024EEvPiiii
.visible .entry _Z18bitonicSortSegmentILi1024EEvPiiii(
	.param .u64 .ptr .align 1 _Z18bitonicSortSegmentILi1024EEvPiiii_param_0,
	.param .u32 _Z18bitonicSortSegmentILi1024EEvPiiii_param_1,
	.param .u32 _Z18bitonicSortSegmentILi1024EEvPiiii_param_2,
	.param .u32 _Z18bitonicSortSegmentILi1024EEvPiiii_param_3
)
{
	.reg .pred 	%p<251>;
	.reg .b32 	%r<184>;
	.reg .b64 	%rd<5>;
	// demoted variable
	.shared .align 4 .b8 _ZZ18bitonicSortSegmentILi1024EEvPiiiiE1s[4096];
	ld.param.u64 	%rd2, [_Z18bitonicSortSegmentILi1024EEvPiiii_param_0];
	ld.param.u32 	%r144, [_Z18bitonicSortSegmentILi1024EEvPiiii_param_1];
	ld.param.u32 	%r146, [_Z18bitonicSortSegmentILi1024EEvPiiii_param_2];
	ld.param.u32 	%r147, [_Z18bitonicSortSegmentILi1024EEvPiiii_param_3];
	cvta.to.global.u64 	%rd3, %rd2;
	mov.u32 	%r1, %tid.x;
	sub.s32 	%r148, %r147, %r146;
	setp.lt.s32 	%p2, %r1, %r148;
	add.s32 	%r149, %r146, %r1;
	setp.lt.s32 	%p3, %r149, %r144;
	and.pred  	%p1, %p2, %p3;
	mul.wide.s32 	%rd4, %r149, 4;
	add.s64 	%rd1, %rd3, %rd4;
	mov.b32 	%r183, 2147483647;
	not.pred 	%p4, %p1;
	@%p4 bra 	$L__BB4_2;
	ld.global.u32 	%r183, [%rd1];
$L__BB4_2:
	shl.b32 	%r151, %r1, 2;
	mov.u32 	%r152, _ZZ18bitonicSortSegmentILi1024EEvPiiiiE1s;
	add.s32 	%r4, %r152, %r151;
	st.shared.u32 	[%r4], %r183;
	bar.sync 	0;
	xor.b32  	%r5, %r1, 1;
	setp.le.u32 	%p5, %r5, %r1;
	xor.b32  	%r153, %r151, 4;
	add.s32 	%r6, %r152, %r153;
	@%p5 bra 	$L__BB4_5;
	shr.u32 	%r154, %r1, 1;
	and.b32  	%r155, %r154, 1;
	setp.eq.b32 	%p6, %r155, 1;
	ld.shared.u32 	%r7, [%r4];
	ld.shared.u32 	%r8, [%r6];
	setp.gt.s32 	%p7, %r7, %r8;
	xor.pred  	%p8, %p6, %p7;
	not.pred 	%p9, %p8;
	@%p9 bra 	$L__BB4_5;
	st.shared.u32 	[%r4], %r8;
	st.shared.u32 	[%r6], %r7;
$L__BB4_5:
	bar.sync 	0;
	and.b32  	%r9, %r1, 4;
	xor.b32  	%r10, %r1, 2;
	setp.le.u32 	%p10, %r10, %r1;
	xor.b32  	%r157, %r151, 8;
	add.s32 	%r11, %r152, %r157;
	@%p10 bra 	$L__BB4_8;
	setp.ne.s32 	%p11, %r9, 0;
	ld.shared.u32 	%r12, [%r4];
	ld.shared.u32 	%r13, [%r11];
	setp.gt.s32 	%p12, %r12, %r13;
	xor.pred  	%p13, %p11, %p12;
	not.pred 	%p14, %p13;
	@%p14 bra 	$L__BB4_8;
	st.shared.u32 	[%r4], %r13;
	st.shared.u32 	[%r11], %r12;
$L__BB4_8:
	setp.le.u32 	%p15, %r5, %r1;
	bar.sync 	0;
	@%p15 bra 	$L__BB4_11;
	setp.ne.s32 	%p16, %r9, 0;
	ld.shared.u32 	%r14, [%r4];
	ld.shared.u32 	%r15, [%r6];
	setp.gt.s32 	%p17, %r14, %r15;
	xor.pred  	%p18, %p16, %p17;
	not.pred 	%p19, %p18;
	@%p19 bra 	$L__BB4_11;
	st.shared.u32 	[%r4], %r15;
	st.shared.u32 	[%r6], %r14;
$L__BB4_11:
	bar.sync 	0;
	and.b32  	%r16, %r1, 8;
	xor.b32  	%r17, %r1, 4;
	setp.le.u32 	%p20, %r17, %r1;
	xor.b32  	%r160, %r151, 16;
	add.s32 	%r18, %r152, %r160;
	@%p20 bra 	$L__BB4_14;
	setp.ne.s32 	%p21, %r16, 0;
	ld.shared.u32 	%r19, [%r4];
	ld.shared.u32 	%r20, [%r18];
	setp.gt.s32 	%p22, %r19, %r20;
	xor.pred  	%p23, %p21, %p22;
	not.pred 	%p24, %p23;
	@%p24 bra 	$L__BB4_14;
	st.shared.u32 	[%r4], %r20;
	st.shared.u32 	[%r18], %r19;
$L__BB4_14:
	setp.le.u32 	%p25, %r10, %r1;
	bar.sync 	0;
	@%p25 bra 	$L__BB4_17;
	setp.ne.s32 	%p26, %r16, 0;
	ld.shared.u32 	%r21, [%r4];
	ld.shared.u32 	%r22, [%r11];
	setp.gt.s32 	%p27, %r21, %r22;
	xor.pred  	%p28, %p26, %p27;
	not.pred 	%p29, %p28;
	@%p29 bra 	$L__BB4_17;
	st.shared.u32 	[%r4], %r22;
	st.shared.u32 	[%r11], %r21;
$L__BB4_17:
	setp.le.u32 	%p30, %r5, %r1;
	bar.sync 	0;
	@%p30 bra 	$L__BB4_20;
	setp.ne.s32 	%p31, %r16, 0;
	ld.shared.u32 	%r23, [%r4];
	ld.shared.u32 	%r24, [%r6];
	setp.gt.s32 	%p32, %r23, %r24;
	xor.pred  	%p33, %p31, %p32;
	not.pred 	%p34, %p33;
	@%p34 bra 	$L__BB4_20;
	st.shared.u32 	[%r4], %r24;
	st.shared.u32 	[%r6], %r23;
$L__BB4_20:
	bar.sync 	0;
	and.b32  	%r25, %r1, 16;
	xor.b32  	%r26, %r1, 8;
	setp.le.u32 	%p35, %r26, %r1;
	xor.b32  	%r163, %r151, 32;
	add.s32 	%r27, %r152, %r163;
	@%p35 bra 	$L__BB4_23;
	setp.ne.s32 	%p36, %r25, 0;
	ld.shared.u32 	%r28, [%r4];
	ld.shared.u32 	%r29, [%r27];
	setp.gt.s32 	%p37, %r28, %r29;
	xor.pred  	%p38, %p36, %p37;
	not.pred 	%p39, %p38;
	@%p39 bra 	$L__BB4_23;
	st.shared.u32 	[%r4], %r29;
	st.shared.u32 	[%r27], %r28;
$L__BB4_23:
	setp.le.u32 	%p40, %r17, %r1;
	bar.sync 	0;
	@%p40 bra 	$L__BB4_26;
	setp.ne.s32 	%p41, %r25, 0;
	ld.shared.u32 	%r30, [%r4];
	ld.shared.u32 	%r31, [%r18];
	setp.gt.s32 	%p42, %r30, %r31;
	xor.pred  	%p43, %p41, %p42;
	not.pred 	%p44, %p43;
	@%p44 bra 	$L__BB4_26;
	st.shared.u32 	[%r4], %r31;
	st.shared.u32 	[%r18], %r30;
$L__BB4_26:
	setp.le.u32 	%p45, %r10, %r1;
	bar.sync 	0;
	@%p45 bra 	$L__BB4_29;
	setp.ne.s32 	%p46, %r25, 0;
	ld.shared.u32 	%r32, [%r4];
	ld.shared.u32 	%r33, [%r11];
	setp.gt.s32 	%p47, %r32, %r33;
	xor.pred  	%p48, %p46, %p47;
	not.pred 	%p49, %p48;
	@%p49 bra 	$L__BB4_29;
	st.shared.u32 	[%r4], %r33;
	st.shared.u32 	[%r11], %r32;
$L__BB4_29:
	setp.le.u32 	%p50, %r5, %r1;
	bar.sync 	0;
	@%p50 bra 	$L__BB4_32;
	setp.ne.s32 	%p51, %r25, 0;
	ld.shared.u32 	%r34, [%r4];
	ld.shared.u32 	%r35, [%r6];
	setp.gt.s32 	%p52, %r34, %r35;
	xor.pred  	%p53, %p51, %p52;
	not.pred 	%p54, %p53;
	@%p54 bra 	$L__BB4_32;
	st.shared.u32 	[%r4], %r35;
	st.shared.u32 	[%r6], %r34;
$L__BB4_32:
	bar.sync 	0;
	and.b32  	%r36, %r1, 32;
	xor.b32  	%r37, %r1, 16;
	setp.le.u32 	%p55, %r37, %r1;
	xor.b32  	%r166, %r151, 64;
	add.s32 	%r38, %r152, %r166;
	@%p55 bra 	$L__BB4_35;
	setp.ne.s32 	%p56, %r36, 0;
	ld.shared.u32 	%r39, [%r4];
	ld.shared.u32 	%r40, [%r38];
	setp.gt.s32 	%p57, %r39, %r40;
	xor.pred  	%p58, %p56, %p57;
	not.pred 	%p59, %p58;
	@%p59 bra 	$L__BB4_35;
	st.shared.u32 	[%r4], %r40;
	st.shared.u32 	[%r38], %r39;
$L__BB4_35:
	setp.le.u32 	%p60, %r26, %r1;
	bar.sync 	0;
	@%p60 bra 	$L__BB4_38;
	setp.ne.s32 	%p61, %r36, 0;
	ld.shared.u32 	%r41, [%r4];
	ld.shared.u32 	%r42, [%r27];
	setp.gt.s32 	%p62, %r41, %r42;
	xor.pred  	%p63, %p61, %p62;
	not.pred 	%p64, %p63;
	@%p64 bra 	$L__BB4_38;
	st.shared.u32 	[%r4], %r42;
	st.shared.u32 	[%r27], %r41;
$L__BB4_38:
	setp.le.u32 	%p65, %r17, %r1;
	bar.sync 	0;
	@%p65 bra 	$L__BB4_41;
	setp.ne.s32 	%p66, %r36, 0;
	ld.shared.u32 	%r43, [%r4];
	ld.shared.u32 	%r44, [%r18];
	setp.gt.s32 	%p67, %r43, %r44;
	xor.pred  	%p68, %p66, %p67;
	not.pred 	%p69, %p68;
	@%p69 bra 	$L__BB4_41;
	st.shared.u32 	[%r4], %r44;
	st.shared.u32 	[%r18], %r43;
$L__BB4_41:
	setp.le.u32 	%p70, %r10, %r1;
	bar.sync 	0;
	@%p70 bra 	$L__BB4_44;
	setp.ne.s32 	%p71, %r36, 0;
	ld.shared.u32 	%r45, [%r4];
	ld.shared.u32 	%r46, [%r11];
	setp.gt.s32 	%p72, %r45, %r46;
	xor.pred  	%p73, %p71, %p72;
	not.pred 	%p74, %p73;
	@%p74 bra 	$L__BB4_44;
	st.shared.u32 	[%r4], %r46;
	st.shared.u32 	[%r11], %r45;
$L__BB4_44:
	setp.le.u32 	%p75, %r5, %r1;
	bar.sync 	0;
	@%p75 bra 	$L__BB4_47;
	setp.ne.s32 	%p76, %r36, 0;
	ld.shared.u32 	%r47, [%r4];
	ld.shared.u32 	%r48, [%r6];
	setp.gt.s32 	%p77, %r47, %r48;
	xor.pred  	%p78, %p76, %p77;
	not.pred 	%p79, %p78;
	@%p79 bra 	$L__BB4_47;
	st.shared.u32 	[%r4], %r48;
	st.shared.u32 	[%r6], %r47;
$L__BB4_47:
	bar.sync 	0;
	and.b32  	%r49, %r1, 64;
	xor.b32  	%r50, %r1, 32;
	setp.le.u32 	%p80, %r50, %r1;
	xor.b32  	%r169, %r151, 128;
	add.s32 	%r51, %r152, %r169;
	@%p80 bra 	$L__BB4_50;
	setp.ne.s32 	%p81, %r49, 0;
	ld.shared.u32 	%r52, [%r4];
	ld.shared.u32 	%r53, [%r51];
	setp.gt.s32 	%p82, %r52, %r53;
	xor.pred  	%p83, %p81, %p82;
	not.pred 	%p84, %p83;
	@%p84 bra 	$L__BB4_50;
	st.shared.u32 	[%r4], %r53;
	st.shared.u32 	[%r51], %r52;
$L__BB4_50:
	setp.le.u32 	%p85, %r37, %r1;
	bar.sync 	0;
	@%p85 bra 	$L__BB4_53;
	setp.ne.s32 	%p86, %r49, 0;
	ld.shared.u32 	%r54, [%r4];
	ld.shared.u32 	%r55, [%r38];
	setp.gt.s32 	%p87, %r54, %r55;
	xor.pred  	%p88, %p86, %p87;
	not.pred 	%p89, %p88;
	@%p89 bra 	$L__BB4_53;
	st.shared.u32 	[%r4], %r55;
	st.shared.u32 	[%r38], %r54;
$L__BB4_53:
	setp.le.u32 	%p90, %r26, %r1;
	bar.sync 	0;
	@%p90 bra 	$L__BB4_56;
	setp.ne.s32 	%p91, %r49, 0;
	ld.shared.u32 	%r56, [%r4];
	ld.shared.u32 	%r57, [%r27];
	setp.gt.s32 	%p92, %r56, %r57;
	xor.pred  	%p93, %p91, %p92;
	not.pred 	%p94, %p93;
	@%p94 bra 	$L__BB4_56;
	st.shared.u32 	[%r4], %r57;
	st.shared.u32 	[%r27], %r56;
$L__BB4_56:
	setp.le.u32 	%p95, %r17, %r1;
	bar.sync 	0;
	@%p95 bra 	$L__BB4_59;
	setp.ne.s32 	%p96, %r49, 0;
	ld.shared.u32 	%r58, [%r4];
	ld.shared.u32 	%r59, [%r18];
	setp.gt.s32 	%p97, %r58, %r59;
	xor.pred  	%p98, %p96, %p97;
	not.pred 	%p99, %p98;
	@%p99 bra 	$L__BB4_59;
	st.shared.u32 	[%r4], %r59;
	st.shared.u32 	[%r18], %r58;
$L__BB4_59:
	setp.le.u32 	%p100, %r10, %r1;
	bar.sync 	0;
	@%p100 bra 	$L__BB4_62;
	setp.ne.s32 	%p101, %r49, 0;
	ld.shared.u32 	%r60, [%r4];
	ld.shared.u32 	%r61, [%r11];
	setp.gt.s32 	%p102, %r60, %r61;
	xor.pred  	%p103, %p101, %p102;
	not.pred 	%p104, %p103;
	@%p104 bra 	$L__BB4_62;
	st.shared.u32 	[%r4], %r61;
	st.shared.u32 	[%r11], %r60;
$L__BB4_62:
	setp.le.u32 	%p105, %r5, %r1;
	bar.sync 	0;
	@%p105 bra 	$L__BB4_65;
	setp.ne.s32 	%p106, %r49, 0;
	ld.shared.u32 	%r62, [%r4];
	ld.shared.u32 	%r63, [%r6];
	setp.gt.s32 	%p107, %r62, %r63;
	xor.pred  	%p108, %p106, %p107;
	not.pred 	%p109, %p108;
	@%p109 bra 	$L__BB4_65;
	st.shared.u32 	[%r4], %r63;
	st.shared.u32 	[%r6], %r62;
$L__BB4_65:
	bar.sync 	0;
	and.b32  	%r64, %r1, 128;
	xor.b32  	%r65, %r1, 64;
	setp.le.u32 	%p110, %r65, %r1;
	xor.b32  	%r172, %r151, 256;
	add.s32 	%r66, %r152, %r172;
	@%p110 bra 	$L__BB4_68;
	setp.ne.s32 	%p111, %r64, 0;
	ld.shared.u32 	%r67, [%r4];
	ld.shared.u32 	%r68, [%r66];
	setp.gt.s32 	%p112, %r67, %r68;
	xor.pred  	%p113, %p111, %p112;
	not.pred 	%p114, %p113;
	@%p114 bra 	$L__BB4_68;
	st.shared.u32 	[%r4], %r68;
	st.shared.u32 	[%r66], %r67;
$L__BB4_68:
	setp.le.u32 	%p115, %r50, %r1;
	bar.sync 	0;
	@%p115 bra 	$L__BB4_71;
	setp.ne.s32 	%p116, %r64, 0;
	ld.shared.u32 	%r69, [%r4];
	ld.shared.u32 	%r70, [%r51];
	setp.gt.s32 	%p117, %r69, %r70;
	xor.pred  	%p118, %p116, %p117;
	not.pred 	%p119, %p118;
	@%p119 bra 	$L__BB4_71;
	st.shared.u32 	[%r4], %r70;
	st.shared.u32 	[%r51], %r69;
$L__BB4_71:
	setp.le.u32 	%p120, %r37, %r1;
	bar.sync 	0;
	@%p120 bra 	$L__BB4_74;
	setp.ne.s32 	%p121, %r64, 0;
	ld.shared.u32 	%r71, [%r4];
	ld.shared.u32 	%r72, [%r38];
	setp.gt.s32 	%p122, %r71, %r72;
	xor.pred  	%p123, %p121, %p122;
	not.pred 	%p124, %p123;
	@%p124 bra 	$L__BB4_74;
	st.shared.u32 	[%r4], %r72;
	st.shared.u32 	[%r38], %r71;
$L__BB4_74:
	setp.le.u32 	%p125, %r26, %r1;
	bar.sync 	0;
	@%p125 bra 	$L__BB4_77;
	setp.ne.s32 	%p126, %r64, 0;
	ld.shared.u32 	%r73, [%r4];
	ld.shared.u32 	%r74, [%r27];
	setp.gt.s32 	%p127, %r73, %r74;
	xor.pred  	%p128, %p126, %p127;
	not.pred 	%p129, %p128;
	@%p129 bra 	$L__BB4_77;
	st.shared.u32 	[%r4], %r74;
	st.shared.u32 	[%r27], %r73;
$L__BB4_77:
	setp.le.u32 	%p130, %r17, %r1;
	bar.sync 	0;
	@%p130 bra 	$L__BB4_80;
	setp.ne.s32 	%p131, %r64, 0;
	ld.shared.u32 	%r75, [%r4];
	ld.shared.u32 	%r76, [%r18];
	setp.gt.s32 	%p132, %r75, %r76;
	xor.pred  	%p133, %p131, %p132;
	not.pred 	%p134, %p133;
	@%p134 bra 	$L__BB4_80;
	st.shared.u32 	[%r4], %r76;
	st.shared.u32 	[%r18], %r75;
$L__BB4_80:
	setp.le.u32 	%p135, %r10, %r1;
	bar.sync 	0;
	@%p135 bra 	$L__BB4_83;
	setp.ne.s32 	%p136, %r64, 0;
	ld.shared.u32 	%r77, [%r4];
	ld.shared.u32 	%r78, [%r11];
	setp.gt.s32 	%p137, %r77, %r78;
	xor.pred  	%p138, %p136, %p137;
	not.pred 	%p139, %p138;
	@%p139 bra 	$L__BB4_83;
	st.shared.u32 	[%r4], %r78;
	st.shared.u32 	[%r11], %r77;
$L__BB4_83:
	setp.le.u32 	%p140, %r5, %r1;
	bar.sync 	0;
	@%p140 bra 	$L__BB4_86;
	setp.ne.s32 	%p141, %r64, 0;
	ld.shared.u32 	%r79, [%r4];
	ld.shared.u32 	%r80, [%r6];
	setp.gt.s32 	%p142, %r79, %r80;
	xor.pred  	%p143, %p141, %p142;
	not.pred 	%p144, %p143;
	@%p144 bra 	$L__BB4_86;
	st.shared.u32 	[%r4], %r80;
	st.shared.u32 	[%r6], %r79;
$L__BB4_86:
	bar.sync 	0;
	and.b32  	%r81, %r1, 256;
	xor.b32  	%r82, %r1, 128;
	setp.le.u32 	%p145, %r82, %r1;
	xor.b32  	%r175, %r151, 512;
	add.s32 	%r83, %r152, %r175;
	@%p145 bra 	$L__BB4_89;
	setp.ne.s32 	%p146, %r81, 0;
	ld.shared.u32 	%r84, [%r4];
	ld.shared.u32 	%r85, [%r83];
	setp.gt.s32 	%p147, %r84, %r85;
	xor.pred  	%p148, %p146, %p147;
	not.pred 	%p149, %p148;
	@%p149 bra 	$L__BB4_89;
	st.shared.u32 	[%r4], %r85;
	st.shared.u32 	[%r83], %r84;
$L__BB4_89:
	setp.le.u32 	%p150, %r65, %r1;
	bar.sync 	0;
	@%p150 bra 	$L__BB4_92;
	setp.ne.s32 	%p151, %r81, 0;
	ld.shared.u32 	%r86, [%r4];
	ld.shared.u32 	%r87, [%r66];
	setp.gt.s32 	%p152, %r86, %r87;
	xor.pred  	%p153, %p151, %p152;
	not.pred 	%p154, %p153;
	@%p154 bra 	$L__BB4_92;
	st.shared.u32 	[%r4], %r87;
	st.shared.u32 	[%r66], %r86;
$L__BB4_92:
	setp.le.u32 	%p155, %r50, %r1;
	bar.sync 	0;
	@%p155 bra 	$L__BB4_95;
	setp.ne.s32 	%p156, %r81, 0;
	ld.shared.u32 	%r88, [%r4];
	ld.shared.u32 	%r89, [%r51];
	setp.gt.s32 	%p157, %r88, %r89;
	xor.pred  	%p158, %p156, %p157;
	not.pred 	%p159, %p158;
	@%p159 bra 	$L__BB4_95;
	st.shared.u32 	[%r4], %r89;
	st.shared.u32 	[%r51], %r88;
$L__BB4_95:
	setp.le.u32 	%p160, %r37, %r1;
	bar.sync 	0;
	@%p160 bra 	$L__BB4_98;
	setp.ne.s32 	%p161, %r81, 0;
	ld.shared.u32 	%r90, [%r4];
	ld.shared.u32 	%r91, [%r38];
	setp.gt.s32 	%p162, %r90, %r91;
	xor.pred  	%p163, %p161, %p162;
	not.pred 	%p164, %p163;
	@%p164 bra 	$L__BB4_98;
	st.shared.u32 	[%r4], %r91;
	st.shared.u32 	[%r38], %r90;
$L__BB4_98:
	setp.le.u32 	%p165, %r26, %r1;
	bar.sync 	0;
	@%p165 bra 	$L__BB4_101;
	setp.ne.s32 	%p166, %r81, 0;
	ld.shared.u32 	%r92, [%r4];
	ld.shared.u32 	%r93, [%r27];
	setp.gt.s32 	%p167, %r92, %r93;
	xor.pred  	%p168, %p166, %p167;
	not.pred 	%p169, %p168;
	@%p169 bra 	$L__BB4_101;
	st.shared.u32 	[%r4], %r93;
	st.shared.u32 	[%r27], %r92;
$L__BB4_101:
	setp.le.u32 	%p170, %r17, %r1;
	bar.sync 	0;
	@%p170 bra 	$L__BB4_104;
	setp.ne.s32 	%p171, %r81, 0;
	ld.shared.u32 	%r94, [%r4];
	ld.shared.u32 	%r95, [%r18];
	setp.gt.s32 	%p172, %r94, %r95;
	xor.pred  	%p173, %p171, %p172;
	not.pred 	%p174, %p173;
	@%p174 bra 	$L__BB4_104;
	st.shared.u32 	[%r4], %r95;
	st.shared.u32 	[%r18], %r94;
$L__BB4_104:
	setp.le.u32 	%p175, %r10, %r1;
	bar.sync 	0;
	@%p175 bra 	$L__BB4_107;
	setp.ne.s32 	%p176, %r81, 0;
	ld.shared.u32 	%r96, [%r4];
	ld.shared.u32 	%r97, [%r11];
	setp.gt.s32 	%p177, %r96, %r97;
	xor.pred  	%p178, %p176, %p177;
	not.pred 	%p179, %p178;
	@%p179 bra 	$L__BB4_107;
	st.shared.u32 	[%r4], %r97;
	st.shared.u32 	[%r11], %r96;
$L__BB4_107:
	setp.le.u32 	%p180, %r5, %r1;
	bar.sync 	0;
	@%p180 bra 	$L__BB4_110;
	setp.ne.s32 	%p181, %r81, 0;
	ld.shared.u32 	%r98, [%r4];
	ld.shared.u32 	%r99, [%r6];
	setp.gt.s32 	%p182, %r98, %r99;
	xor.pred  	%p183, %p181, %p182;
	not.pred 	%p184, %p183;
	@%p184 bra 	$L__BB4_110;
	st.shared.u32 	[%r4], %r99;
	st.shared.u32 	[%r6], %r98;
$L__BB4_110:
	bar.sync 	0;
	and.b32  	%r100, %r1, 512;
	xor.b32  	%r101, %r1, 256;
	setp.le.u32 	%p185, %r101, %r1;
	xor.b32  	%r178, %r151, 1024;
	add.s32 	%r102, %r152, %r178;
	@%p185 bra 	$L__BB4_113;
	setp.ne.s32 	%p186, %r100, 0;
	ld.shared.u32 	%r103, [%r4];
	ld.shared.u32 	%r104, [%r102];
	setp.gt.s32 	%p187, %r103, %r104;
	xor.pred  	%p188, %p186, %p187;
	not.pred 	%p189, %p188;
	@%p189 bra 	$L__BB4_113;
	st.shared.u32 	[%r4], %r104;
	st.shared.u32 	[%r102], %r103;
$L__BB4_113:
	setp.le.u32 	%p190, %r82, %r1;
	bar.sync 	0;
	@%p190 bra 	$L__BB4_116;
	setp.ne.s32 	%p191, %r100, 0;
	ld.shared.u32 	%r105, [%r4];
	ld.shared.u32 	%r106, [%r83];
	setp.gt.s32 	%p192, %r105, %r106;
	xor.pred  	%p193, %p191, %p192;
	not.pred 	%p194, %p193;
	@%p194 bra 	$L__BB4_116;
	st.shared.u32 	[%r4], %r106;
	st.shared.u32 	[%r83], %r105;
$L__BB4_116:
	setp.le.u32 	%p195, %r65, %r1;
	bar.sync 	0;
	@%p195 bra 	$L__BB4_119;
	setp.ne.s32 	%p196, %r100, 0;
	ld.shared.u32 	%r107, [%r4];
	ld.shared.u32 	%r108, [%r66];
	setp.gt.s32 	%p197, %r107, %r108;
	xor.pred  	%p198, %p196, %p197;
	not.pred 	%p199, %p198;
	@%p199 bra 	$L__BB4_119;
	st.shared.u32 	[%r4], %r108;
	st.shared.u32 	[%r66], %r107;
$L__BB4_119:
	setp.le.u32 	%p200, %r50, %r1;
	bar.sync 	0;
	@%p200 bra 	$L__BB4_122;
	setp.ne.s32 	%p201, %r100, 0;
	ld.shared.u32 	%r109, [%r4];
	ld.shared.u32 	%r110, [%r51];
	setp.gt.s32 	%p202, %r109, %r110;
	xor.pred  	%p203, %p201, %p202;
	not.pred 	%p204, %p203;
	@%p204 bra 	$L__BB4_122;
	st.shared.u32 	[%r4], %r110;
	st.shared.u32 	[%r51], %r109;
$L__BB4_122:
	setp.le.u32 	%p205, %r37, %r1;
	bar.sync 	0;
	@%p205 bra 	$L__BB4_125;
	setp.ne.s32 	%p206, %r100, 0;
	ld.shared.u32 	%r111, [%r4];
	ld.shared.u32 	%r112, [%r38];
	setp.gt.s32 	%p207, %r111, %r112;
	xor.pred  	%p208, %p206, %p207;
	not.pred 	%p209, %p208;
	@%p209 bra 	$L__BB4_125;
	st.shared.u32 	[%r4], %r112;
	st.shared.u32 	[%r38], %r111;
$L__BB4_125:
	setp.le.u32 	%p210, %r26, %r1;
	bar.sync 	0;
	@%p210 bra 	$L__BB4_128;
	setp.ne.s32 	%p211, %r100, 0;
	ld.shared.u32 	%r113, [%r4];
	ld.shared.u32 	%r114, [%r27];
	setp.gt.s32 	%p212, %r113, %r114;
	xor.pred  	%p213, %p211, %p212;
	not.pred 	%p214, %p213;
	@%p214 bra 	$L__BB4_128;
	st.shared.u32 	[%r4], %r114;
	st.shared.u32 	[%r27], %r113;
$L__BB4_128:
	setp.le.u32 	%p215, %r17, %r1;
	bar.sync 	0;
	@%p215 bra 	$L__BB4_131;
	setp.ne.s32 	%p216, %r100, 0;
	ld.shared.u32 	%r115, [%r4];
	ld.shared.u32 	%r116, [%r18];
	setp.gt.s32 	%p217, %r115, %r116;
	xor.pred  	%p218, %p216, %p217;
	not.pred 	%p219, %p218;
	@%p219 bra 	$L__BB4_131;
	st.shared.u32 	[%r4], %r116;
	st.shared.u32 	[%r18], %r115;
$L__BB4_131:
	setp.le.u32 	%p220, %r10, %r1;
	bar.sync 	0;
	@%p220 bra 	$L__BB4_134;
	setp.ne.s32 	%p221, %r100, 0;
	ld.shared.u32 	%r117, [%r4];
	ld.shared.u32 	%r118, [%r11];
	setp.gt.s32 	%p222, %r117, %r118;
	xor.pred  	%p223, %p221, %p222;
	not.pred 	%p224, %p223;
	@%p224 bra 	$L__BB4_134;
	st.shared.u32 	[%r4], %r118;
	st.shared.u32 	[%r11], %r117;
$L__BB4_134:
	setp.le.u32 	%p225, %r5, %r1;
	bar.sync 	0;
	@%p225 bra 	$L__BB4_137;
	setp.ne.s32 	%p226, %r100, 0;
	ld.shared.u32 	%r119, [%r4];
	ld.shared.u32 	%r120, [%r6];
	setp.gt.s32 	%p227, %r119, %r120;
	xor.pred  	%p228, %p226, %p227;
	not.pred 	%p229, %p228;
	@%p229 bra 	$L__BB4_137;
	st.shared.u32 	[%r4], %r120;
	st.shared.u32 	[%r6], %r119;
$L__BB4_137:
	bar.sync 	0;
	xor.b32  	%r121, %r1, 512;
	setp.le.u32 	%p230, %r121, %r1;
	@%p230 bra 	$L__BB4_140;
	ld.shared.u32 	%r122, [%r4];
	shl.b32 	%r180, %r121, 2;
	add.s32 	%r123, %r152, %r180;
	ld.shared.u32 	%r124, [%r123];
	setp.le.s32 	%p231, %r122, %r124;
	@%p231 bra 	$L__BB4_140;
	st.shared.u32 	[%r4], %r124;
	st.shared.u32 	[%r123], %r122;
$L__BB4_140:
	setp.le.u32 	%p232, %r101, %r1;
	bar.sync 	0;
	@%p232 bra 	$L__BB4_143;
	ld.shared.u32 	%r125, [%r4];
	ld.shared.u32 	%r126, [%r102];
	setp.le.s32 	%p233, %r125, %r126;
	@%p233 bra 	$L__BB4_143;
	st.shared.u32 	[%r4], %r126;
	st.shared.u32 	[%r102], %r125;
$L__BB4_143:
	setp.le.u32 	%p234, %r82, %r1;
	bar.sync 	0;
	@%p234 bra 	$L__BB4_146;
	ld.shared.u32 	%r127, [%r4];
	ld.shared.u32 	%r128, [%r83];
	setp.le.s32 	%p235, %r127, %r128;
	@%p235 bra 	$L__BB4_146;
	st.shared.u32 	[%r4], %r128;
	st.shared.u32 	[%r83], %r127;
$L__BB4_146:
	setp.le.u32 	%p236, %r65, %r1;
	bar.sync 	0;
	@%p236 bra 	$L__BB4_149;
	ld.shared.u32 	%r129, [%r4];
	ld.shared.u32 	%r130, [%r66];
	setp.le.s32 	%p237, %r129, %r130;
	@%p237 bra 	$L__BB4_149;
	st.shared.u32 	[%r4], %r130;
	st.shared.u32 	[%r66], %r129;
$L__BB4_149:
	setp.le.u32 	%p238, %r50, %r1;
	bar.sync 	0;
	@%p238 bra 	$L__BB4_152;
	ld.shared.u32 	%r131, [%r4];
	ld.shared.u32 	%r132, [%r51];
	setp.le.s32 	%p239, %r131, %r132;
	@%p239 bra 	$L__BB4_152;
	st.shared.u32 	[%r4], %r132;
	st.shared.u32 	[%r51], %r131;
$L__BB4_152:
	setp.le.u32 	%p240, %r37, %r1;
	bar.sync 	0;
	@%p240 bra 	$L__BB4_155;
	ld.shared.u32 	%r133, [%r4];
	ld.shared.u32 	%r134, [%r38];
	setp.le.s32 	%p241, %r133, %r134;
	@%p241 bra 	$L__BB4_155;
	st.shared.u32 	[%r4], %r134;
	st.shared.u32 	[%r38], %r133;
$L__BB4_155:
	setp.le.u32 	%p242, %r26, %r1;
	bar.sync 	0;
	@%p242 bra 	$L__BB4_158;
	ld.shared.u32 	%r135, [%r4];
	ld.shared.u32 	%r136, [%r27];
	setp.le.s32 	%p243, %r135, %r136;
	@%p243 bra 	$L__BB4_158;
	st.shared.u32 	[%r4], %r136;
	st.shared.u32 	[%r27], %r135;
$L__BB4_158:
	setp.le.u32 	%p244, %r17, %r1;
	bar.sync 	0;
	@%p244 bra 	$L__BB4_161;
	ld.shared.u32 	%r137, [%r4];
	ld.shared.u32 	%r138, [%r18];
	setp.le.s32 	%p245, %r137, %r138;
	@%p245 bra 	$L__BB4_161;
	st.shared.u32 	[%r4], %r138;
	st.shared.u32 	[%r18], %r137;
$L__BB4_161:
	setp.le.u32 	%p246, %r10, %r1;
	bar.sync 	0;
	@%p246 bra 	$L__BB4_164;
	ld.shared.u32 	%r139, [%r4];
	ld.shared.u32 	%r140, [%r11];
	setp.le.s32 	%p247, %r139, %r140;
	@%p247 bra 	$L__BB4_164;
	st.shared.u32 	[%r4], %r140;
	st.shared.u32 	[%r11], %r139;
$L__BB4_164:
	setp.le.u32 	%p248, %r5, %r1;
	bar.sync 	0;
	@%p248 bra 	$L__BB4_167;
	ld.shared.u32 	%r141, [%r4];
	ld.shared.u32 	%r142, [%r6];
	setp.le.s32 	%p249, %r141, %r142;
	@%p249 bra 	$L__BB4_167;
	st.shared.u32 	[%r4], %r142;
	st.shared.u32 	[%r6], %r141;
$L__BB4_167:
	bar.sync 	0;
	@%p4 bra 	$L__BB4_169;
	ld.shared.u32 	%r182, [%r4];
	st.global.u32 	[%rd1], %r182;
$L__BB4_169:
	ret;

}
	// .globl	_Z18heapifyLevelKernelPiiii
.visible .entry _Z18heapifyLevelKernelPiiii(
	.param .u64 .ptr .align 1 _Z18heapifyLevelKernelPiiii_param_0,
	.param .u32 _Z18heapifyLevelKernelPiiii_param_1,
	.param .u32 _Z18heapifyLevelKernelPiiii_param_2,
	.param .u32 _Z18heapifyLevelKernelPiiii_param_3
)
{
	.reg .pred 	%p<7>;
	.reg .b32 	%r<26>;
	.reg .b64 	%rd<11>;

	ld.param.u64 	%rd4, [_Z18heapifyLevelKernelPiiii_param_0];
	ld.param.u32 	%r10, [_Z18heapifyLevelKernelPiiii_param_1];
	ld.param.u32 	%r11, [_Z18heapifyLevelKernelPiiii_param_2];
	ld.param.u32 	%r12, [_Z18heapifyLevelKernelPiiii_param_3];
	cvta.to.global.u64 	%rd1, %rd4;
	mov.u32 	%r13, %ctaid.x;
	mov.u32 	%r14, %ntid.x;
	mov.u32 	%r15, %tid.x;
	mad.lo.s32 	%r1, %r13, %r14, %r15;
	setp.ge.s32 	%p1, %r1, %r12;
	@%p1 bra 	$L__BB5_8;
	add.s32 	%r23, %r11, %r1;
	mov.u32 	%r25, %r23;
$L__BB5_2:
	shl.b32 	%r16, %r23, 1;
	or.b32  	%r4, %r16, 1;
	add.s32 	%r5, %r16, 2;
	setp.ge.s32 	%p2, %r4, %r10;
	mul.wide.s32 	%rd5, %r16, 4;
	add.s64 	%rd2, %rd1, %rd5;
	mul.wide.s32 	%rd6, %r23, 4;
	sub.s64 	%rd3, %rd2, %rd6;
	@%p2 bra 	$L__BB5_4;
	ld.global.u32 	%r17, [%rd2+4];
	ld.global.u32 	%r18, [%rd3];
	setp.gt.s32 	%p3, %r17, %r18;
	selp.b32 	%r25, %r4, %r23, %p3;
$L__BB5_4:
	setp.ge.s32 	%p4, %r5, %r10;
	@%p4 bra 	$L__BB5_6;
	ld.global.u32 	%r19, [%rd2+8];
	mul.wide.s32 	%rd7, %r25, 4;
	add.s64 	%rd8, %rd1, %rd7;
	ld.global.u32 	%r20, [%rd8];
	setp.gt.s32 	%p5, %r19, %r20;
	selp.b32 	%r25, %r5, %r25, %p5;
$L__BB5_6:
	setp.eq.s32 	%p6, %r25, %r23;
	@%p6 bra 	$L__BB5_8;
	ld.global.u32 	%r21, [%rd3];
	mul.wide.s32 	%rd9, %r25, 4;
	add.s64 	%rd10, %rd1, %rd9;
	ld.global.u32 	%r22, [%rd10];
	st.global.u32 	[%rd3], %r22;
	st.global.u32 	[%rd10], %r21;
	mov.u32 	%r23, %r25;
	bra.uni 	$L__BB5_2;
$L__BB5_8:
	ret;

}
	// .globl	_Z17heapExtractKernelPii
.visible .entry _Z17heapExtractKernelPii(
	.param .u64 .ptr .align 1 _Z17heapExtractKernelPii_param_0,
	.param .u32 _Z17heapExtractKernelPii_param_1
)
{
	.reg .pred 	%p<10>;
	.reg .b32 	%r<28>;
	.reg .b64 	%rd<13>;

	ld.param.u64 	%rd4, [_Z17heapExtractKernelPii_param_0];
	ld.param.u32 	%r24, [_Z17heapExtractKernelPii_param_1];
	cvta.to.global.u64 	%rd1, %rd4;
	mov.u32 	%r11, %ctaid.x;
	mov.u32 	%r12, %tid.x;
	or.b32  	%r13, %r11, %r12;
	setp.ne.s32 	%p1, %r13, 0;
	setp.lt.s32 	%p2, %r24, 2;
	or.pred  	%p3, %p1, %p2;
	@%p3 bra 	$L__BB6_1;
	bra.uni 	$L__BB6_3;
$L__BB6_1:
	ret;
$L__BB6_2:
	setp.lt.s32 	%p9, %r1, 3;
	@%p9 bra 	$L__BB6_1;
$L__BB6_3:
	mov.u32 	%r1, %r24;
	add.s32 	%r24, %r1, -1;
	ld.global.u32 	%r15, [%rd1];
	mul.wide.u32 	%rd5, %r24, 4;
	add.s64 	%rd6, %rd1, %rd5;
	ld.global.u32 	%r16, [%rd6];
	st.global.u32 	[%rd1], %r16;
	st.global.u32 	[%rd6], %r15;
	mov.b32 	%r25, 0;
	mov.u32 	%r27, %r25;
$L__BB6_4:
	shl.b32 	%r17, %r25, 1;
	or.b32  	%r4, %r17, 1;
	add.s32 	%r5, %r17, 2;
	setp.ge.s32 	%p4, %r4, %r24;
	mul.wide.s32 	%rd7, %r17, 4;
	add.s64 	%rd2, %rd1, %rd7;
	mul.wide.s32 	%rd8, %r25, 4;
	sub.s64 	%rd3, %rd2, %rd8;
	@%p4 bra 	$L__BB6_6;
	ld.global.u32 	%r18, [%rd2+4];
	ld.global.u32 	%r19, [%rd3];
	setp.gt.s32 	%p5, %r18, %r19;
	selp.b32 	%r27, %r4, %r25, %p5;
$L__BB6_6:
	setp.ge.s32 	%p6, %r5, %r24;
	@%p6 bra 	$L__BB6_8;
	ld.global.u32 	%r20, [%rd2+8];
	mul.wide.s32 	%rd9, %r27, 4;
	add.s64 	%rd10, %rd1, %rd9;
	ld.global.u32 	%r21, [%rd10];
	setp.gt.s32 	%p7, %r20, %r21;
	selp.b32 	%r27, %r5, %r27, %p7;
$L__BB6_8:
	setp.eq.s32 	%p8, %r27, %r25;
	@%p8 bra 	$L__BB6_2;
	ld.global.u32 	%r22, [%rd3];
	mul.wide.s32 	%rd11, %r27, 4;
	add.s64 	%rd12, %rd1, %rd11;
	ld.global.u32 	%r23, [%rd12];
	st.global.u32 	[%rd3], %r23;
	st.global.u32 	[%rd12], %r22;
	mov.u32 	%r25, %r27;
	bra.uni 	$L__BB6_4;

}


// ===== COMPILED SASS (sm_100) =====

	.target	sm_100

	.elftype	@"ET_EXEC"


//--------------------- .note.nv.tkinfo           --------------------------
	.section	.note.nv.tkinfo,"",@"SHT_NOTE"
	.sectionflags	@"SHF_NOTE_NV_TKINFO"
	.tkinfo
        /*0018*/ 	.word	0x00000002
        /*0030*/ 	.string	""
        /*0030*/ 	.string	"ptxas"
        /*0030*/ 	.string	"Cuda compilation tools, release 13.0, V13.0.88"
        /*0030*/ 	.string	"Build cuda_13.0.r13.0/compiler.36424714_0"
        /*0030*/ 	.string	"-arch sm_100 -m 64 "



//--------------------- .note.nv.cuinfo           --------------------------
	.section	.note.nv.cuinfo,"",@"SHT_NOTE"
	.sectionflags	@"SHF_NOTE_NV_CUINFO"
        /*0018*/ 	.short	0x0002
        /*001a*/ 	.short	0x0064
        /*001c*/ 	.short	0x0082
	.zero		2


//--------------------- .nv.info                  --------------------------
	.section	.nv.info,"",@"SHT_CUDA_INFO"
	.align	4


	//----- nvinfo : EIATTR_REGCOUNT
	.align		4
        /*0000*/ 	.byte	0x04, 0x2f
        /*0002*/ 	.short	(.L_1 - .L_0)
	.align		4
.L_0:
        /*0004*/ 	.word	index@(_Z16mergePairsKernelPKiPiii)
        /*0008*/ 	.word	0x00000020


	//----- nvinfo : EIATTR_FRAME_SIZE
	.align		4
.L_1:
        /*000c*/ 	.byte	0x04, 0x11
        /*000e*/ 	.short	(.L_3 - .L_2)
	.align		4
.L_2:
        /*0010*/ 	.word	index@(_Z16mergePairsKernelPKiPiii)
        /*0014*/ 	.word	0x00000000


	//----- nvinfo : EIATTR_REGCOUNT
	.align		4
.L_3:
        /*0018*/ 	.byte	0x04, 0x2f
        /*001a*/ 	.short	(.L_5 - .L_4)
	.align		4
.L_4:
        /*001c*/ 	.word	index@(_Z17bitonicSortChunksILi1024EEvPii)
        /*0020*/ 	.word	0x0000000e


	//----- nvinfo : EIATTR_FRAME_SIZE
	.align		4
.L_5:
        /*0024*/ 	.byte	0x04, 0x11
        /*0026*/ 	.short	(.L_7 - .L_6)
	.align		4
.L_6:
        /*0028*/ 	.word	index@(_Z17bitonicSortChunksILi1024EEvPii)
        /*002c*/ 	.word	0x00000000


	//----- nvinfo : EIATTR_REGCOUNT
	.align		4
.L_7:
        /*0030*/ 	.byte	0x04, 0x2f
        /*0032*/ 	.short	(.L_9 - .L_8)
	.align		4
.L_8:
        /*0034*/ 	.word	index@(_Z15countLessKernelPKiiiiPi)
        /*0038*/ 	.word	0x00000008


	//----- nvinfo : EIATTR_FRAME_SIZE
	.align		4
.L_9:
        /*003c*/ 	.byte	0x04, 0x11
        /*003e*/ 	.short	(.L_11 - .L_10)
	.align		4
.L_10:
        /*0040*/ 	.word	index@(_Z15countLessKernelPKiiiiPi)
        /*0044*/ 	.word	0x00000000


	//----- nvinfo : EIATTR_REGCOUNT
	.align		4
.L_11:
        /*0048*/ 	.byte	0x04, 0x2f
        /*004a*/ 	.short	(.L_13 - .L_12)
	.align		4
.L_12:
        /*004c*/ 	.word	index@(_Z13scatterKernelPKiPiiiiS1_S1_i)
        /*0050*/ 	.word	0x0000000c


	//----- nvinfo : EIATTR_FRAME_SIZE
	.align		4
.L_13:
        /*0054*/ 	.byte	0x04, 0x11
        /*0056*/ 	.short	(.L_15 - .L_14)
	.align		4
.L_14:
        /*0058*/ 	.word	index@(_Z13scatterKernelPKiPiiiiS1_S1_i)
        /*005c*/ 	.word	0x00000000


	//----- nvinfo : EIATTR_REGCOUNT
	.align		4
.L_15:
        /*0060*/ 	.byte	0x04, 0x2f
        /*0062*/ 	.short	(.L_17 - .L_16)
	.align		4
.L_16:
        /*0064*/ 	.word	index@(_Z18bitonicSortSegmentILi1024EEvPiiii)
        /*0068*/ 	.word	0x0000001b


	//----- nvinfo : EIATTR_FRAME_SIZE
	.align		4
.L_17:
        /*006c*/ 	.byte	0x04, 0x11
        /*006e*/ 	.short	(.L_19 - .L_18)
	.align		4
.L_18:
        /*0070*/ 	.word	index@(_Z18bitonicSortSegmentILi1024EEvPiiii)
        /*0074*/ 	.word	0x00000000


	//----- nvinfo : EIATTR_REGCOUNT
	.align		4
.L_19:
        /*0078*/ 	.byte	0x04, 0x2f
        /*007a*/ 	.short	(.L_21 - .L_20)
	.align		4
.L_20:
        /*007c*/ 	.word	index@(_Z18heapifyLevelKernelPiiii)
        /*0080*/ 	.word	0x00000012


	//----- nvinfo : EIATTR_FRAME_SIZE
	.align		4
.L_21:
        /*0084*/ 	.byte	0x04, 0x11
        /*0086*/ 	.short	(.L_23 - .L_22)
	.align		4
.L_22:
        /*0088*/ 	.word	index@(_Z18heapifyLevelKernelPiiii)
        /*008c*/ 	.word	0x00000000


	//----- nvinfo : EIATTR_REGCOUNT
	.align		4
.L_23:
        /*0090*/ 	.byte	0x04, 0x2f
        /*0092*/ 	.short	(.L_25 - .L_24)
	.align		4
.L_24:
        /*0094*/ 	.word	index@(_Z17heapExtractKernelPii)
        /*0098*/ 	.word	0x00000012


	//----- nvinfo : EIATTR_FRAME_SIZE
	.align		4
.L_25:
        /*009c*/ 	.byte	0x04, 0x11
        /*009e*/ 	.short	(.L_27 - .L_26)
	.align		4
.L_26:
        /*00a0*/ 	.word	index@(_Z17heapExtractKernelPii)
        /*00a4*/ 	.word	0x00000000


	//----- nvinfo : EIATTR_MIN_STACK_SIZE
	.align		4
.L_27:
        /*00a8*/ 	.byte	0x04, 0x12
        /*00aa*/ 	.short	(.L_29 - .L_28)
	.align		4
.L_28:
        /*00ac*/ 	.word	index@(_Z17heapExtractKernelPii)
        /*00b0*/ 	.word	0x00000000


	//----- nvinfo : EIATTR_MIN_STACK_SIZE
	.align		4
.L_29:
        /*00b4*/ 	.byte	0x04, 0x12
        /*00b6*/ 	.short	(.L_31 - .L_30)
	.align		4
.L_30:
        /*00b8*/ 	.word	index@(_Z18heapifyLevelKernelPiiii)
        /*00bc*/ 	.word	0x00000000


	//----- nvinfo : EIATTR_MIN_STACK_SIZE
	.align		4
.L_31:
        /*00c0*/ 	.byte	0x04, 0x12
        /*00c2*/ 	.short	(.L_33 - .L_32)
	.align		4
.L_32:
        /*00c4*/ 	.word	index@(_Z18bitonicSortSegmentILi1024EEvPiiii)
        /*00c8*/ 	.word	0x00000000


	//----- nvinfo : EIATTR_MIN_STACK_SIZE
	.align		4
.L_33:
        /*00cc*/ 	.byte	0x04, 0x12
        /*00ce*/ 	.short	(.L_35 - .L_34)
	.align		4
.L_34:
        /*00d0*/ 	.word	index@(_Z13scatterKernelPKiPiiiiS1_S1_i)
        /*00d4*/ 	.word	0x00000000


	//----- nvinfo : EIATTR_MIN_STACK_SIZE
	.align		4
.L_35:
        /*00d8*/ 	.byte	0x04, 0x12
        /*00da*/ 	.short	(.L_37 - .L_36)
	.align		4
.L_36:
        /*00dc*/ 	.word	index@(_Z15countLessKernelPKiiiiPi)
        /*00e0*/ 	.word	0x00000000


	//----- nvinfo : EIATTR_MIN_STACK_SIZE
	.align		4
.L_37:
        /*00e4*/ 	.byte	0x04, 0x12
        /*00e6*/ 	.short	(.L_39 - .L_38)
	.align		4
.L_38:
        /*00e8*/ 	.word	index@(_Z17bitonicSortChunksILi1024EEvPii)
        /*00ec*/ 	.word	0x00000000


	//----- nvinfo : EIATTR_MIN_STACK_SIZE
	.align		4
.L_39:
        /*00f0*/ 	.byte	0x04, 0x12
        /*00f2*/ 	.short	(.L_41 - .L_40)
	.align		4
.L_40:
        /*00f4*/ 	.word	index@(_Z16mergePairsKernelPKiPiii)
        /*00f8*/ 	.word	0x00000000
.L_41:


//--------------------- .nv.compat                --------------------------
	.section	.nv.compat,"",@"SHT_CUDA_COMPAT_INFO"
	.align	4
        /*0000*/ 	.byte	0x02, 0x09, 0x00, 0x00, 0x02, 0x02, 0x01, 0x00, 0x02, 0x05, 0x05, 0x00, 0x03, 0x07, 0x01, 0x01
        /*0010*/ 	.byte	0x02, 0x03, 0x00, 0x00, 0x02, 0x06, 0x01, 0x00, 0x04, 0x0b, 0x08, 0x00, 0x09, 0x00, 0x00, 0x00
        /*0020*/ 	.byte	0x00, 0x00, 0x00, 0x00


//--------------------- .nv.info._Z17heapExtractKernelPii --------------------------
	.section	.nv.info._Z17heapExtractKernelPii,"",@"SHT_CUDA_INFO"
	.sectionflags	@""
	.align	4


	//----- nvinfo : EIATTR_CUDA_API_VERSION
	.align		4
        /*0000*/ 	.byte	0x04, 0x37
        /*0002*/ 	.short	(.L_43 - .L_42)
.L_42:
        /*0004*/ 	.word	0x00000082


	//----- nvinfo : EIATTR_KPARAM_INFO
	.align		4
.L_43:
        /*0008*/ 	.byte	0x04, 0x17
        /*000a*/ 	.short	(.L_45 - .L_44)
.L_44:
        /*000c*/ 	.word	0x00000000
        /*0010*/ 	.short	0x0001
        /*0012*/ 	.short	0x0008
        /*0014*/ 	.byte	0x00, 0xf0, 0x11, 0x00


	//----- nvinfo : EIATTR_KPARAM_INFO
	.align		4
.L_45:
        /*0018*/ 	.byte	0x04, 0x17
        /*001a*/ 	.short	(.L_47 - .L_46)
.L_46:
        /*001c*/ 	.word	0x00000000
        /*0020*/ 	.short	0x0000
        /*0022*/ 	.short	0x0000
        /*0024*/ 	.byte	0x00, 0xf5, 0x21, 0x00


	//----- nvinfo : EIATTR_SPARSE_MMA_MASK
	.align		4
.L_47:
        /*0028*/ 	.byte	0x03, 0x50
        /*002a*/ 	.short	0x0000


	//----- nvinfo : EIATTR_MAXREG_COUNT
	.align		4
        /*002c*/ 	.byte	0x03, 0x1b
        /*002e*/ 	.short	0x00ff


	//----- nvinfo : EIATTR_MERCURY_ISA_VERSION
	.align		4
        /*0030*/ 	.byte	0x03, 0x5f
        /*0032*/ 	.short	0x0101


	//----- nvinfo : EIATTR_VRC_CTA_INIT_COUNT
	.align		4
        /*0034*/ 	.byte	0x02, 0x4a
	.zero		1
	.zero		1


	//----- nvinfo : EIATTR_EXIT_INSTR_OFFSETS
	.align		4
        /*0038*/ 	.byte	0x04, 0x1c
        /*003a*/ 	.short	(.L_49 - .L_48)


	//   ....[0]....
.L_48:
        /*003c*/ 	.word	0x00000080


	//   ....[1]....
        /*0040*/ 	.word	0x00000320


	//----- nvinfo : EIATTR_CBANK_PARAM_SIZE
	.align		4
.L_49:
        /*0044*/ 	.byte	0x03, 0x19
        /*0046*/ 	.short	0x000c


	//----- nvinfo : EIATTR_PARAM_CBANK
	.align		4
        /*0048*/ 	.byte	0x04, 0x0a
        /*004a*/ 	.short	(.L_51 - .L_50)
	.align		4
.L_50:
        /*004c*/ 	.word	index@(.nv.constant0._Z17heapExtractKernelPii)
        /*0050*/ 	.short	0x0380
        /*0052*/ 	.short	0x000c


	//----- nvinfo : EIATTR_SW_WAR
	.align		4
.L_51:
        /*0054*/ 	.byte	0x04, 0x36
        /*0056*/ 	.short	(.L_53 - .L_52)
.L_52:
        /*0058*/ 	.word	0x00000008
.L_53:


//--------------------- .nv.info._Z18heapifyLevelKernelPiiii --------------------------
	.section	.nv.info._Z18heapifyLevelKernelPiiii,"",@"SHT_CUDA_INFO"
	.sectionflags	@""
	.align	4


	//----- nvinfo : EIATTR_CUDA_API_VERSION
	.align		4
        /*0000*/ 	.byte	0x04, 0x37
        /*0002*/ 	.short	(.L_55 - .L_54)
.L_54:
        /*0004*/ 	.word	0x00000082


	//----- nvinfo : EIATTR_KPARAM_INFO
	.align		4
.L_55:
        /*0008*/ 	.byte	0x04, 0x17
        /*000a*/ 	.short	(.L_57 - .L_56)
.L_56:
        /*000c*/ 	.word	0x00000000
        /*0010*/ 	.short	0x0003
        /*0012*/ 	.short	0x0010
        /*0014*/ 	.byte	0x00, 0xf0, 0x11, 0x00


	//----- nvinfo : EIATTR_KPARAM_INFO
	.align		4
.L_57:
        /*0018*/ 	.byte	0x04, 0x17
        /*001a*/ 	.short	(.L_59 - .L_58)
.L_58:
        /*001c*/ 	.word	0x00000000
        /*0020*/ 	.short	0x0002
        /*0022*/ 	.short	0x000c
        /*0024*/ 	.byte	0x00, 0xf0, 0x11, 0x00


	//----- nvinfo : EIATTR_KPARAM_INFO
	.align		4
.L_59:
        /*0028*/ 	.byte	0x04, 0x17
        /*002a*/ 	.short	(.L_61 - .L_60)
.L_60:
        /*002c*/ 	.word	0x00000000
        /*0030*/ 	.short	0x0001
        /*0032*/ 	.short	0x0008
        /*0034*/ 	.byte	0x00, 0xf0, 0x11, 0x00


	//----- nvinfo : EIATTR_KPARAM_INFO
	.align		4
.L_61:
        /*0038*/ 	.byte	0x04, 0x17
        /*003a*/ 	.short	(.L_63 - .L_62)
.L_62:
        /*003c*/ 	.word	0x00000000
        /*0040*/ 	.short	0x0000
        /*0042*/ 	.short	0x0000
        /*0044*/ 	.byte	0x00, 0xf5, 0x21, 0x00


	//----- nvinfo : EIATTR_SPARSE_MMA_MASK
	.align		4
.L_63:
        /*0048*/ 	.byte	0x03, 0x50
        /*004a*/ 	.short	0x0000


	//----- nvinfo : EIATTR_MAXREG_COUNT
	.align		4
        /*004c*/ 	.byte	0x03, 0x1b
        /*004e*/ 	.short	0x00ff


	//----- nvinfo : EIATTR_MERCURY_ISA_VERSION
	.align		4
        /*0050*/ 	.byte	0x03, 0x5f
        /*0052*/ 	.short	0x0101


	//----- nvinfo : EIATTR_VRC_CTA_INIT_COUNT
	.align		4
        /*0054*/ 	.byte	0x02, 0x4a
	.zero		1
	.zero		1


	//----- nvinfo : EIATTR_EXIT_INSTR_OFFSETS
	.align		4
        /*0058*/ 	.byte	0x04, 0x1c
        /*005a*/ 	.short	(.L_65 - .L_64)


	//   ....[0]....
.L_64:
        /*005c*/ 	.word	0x00000070


	//   ....[1]....
        /*0060*/ 	.word	0x00000210


	//----- nvinfo : EIATTR_CBANK_PARAM_SIZE
	.align		4
.L_65:
        /*0064*/ 	.byte	0x03, 0x19
        /*0066*/ 	.short	0x0014


	//----- nvinfo : EIATTR_PARAM_CBANK
	.align		4
        /*0068*/ 	.byte	0x04, 0x0a
        /*006a*/ 	.short	(.L_67 - .L_66)
	.align		4
.L_66:
        /*006c*/ 	.word	index@(.nv.constant0._Z18heapifyLevelKernelPiiii)
        /*0070*/ 	.short	0x0380
        /*0072*/ 	.short	0x0014


	//----- nvinfo : EIATTR_SW_WAR
	.align		4
.L_67:
        /*0074*/ 	.byte	0x04, 0x36
        /*0076*/ 	.short	(.L_69 - .L_68)
.L_68:
        /*0078*/ 	.word	0x00000008
.L_69:


//--------------------- .nv.info._Z18bitonicSortSegmentILi1024EEvPiiii --------------------------
	.section	.nv.info._Z18bitonicSortSegmentILi1024EEvPiiii,"",@"SHT_CUDA_INFO"
	.sectionflags	@""
	.align	4


	//----- nvinfo : EIATTR_CUDA_API_VERSION
	.align		4
        /*0000*/ 	.byte	0x04, 0x37
        /*0002*/ 	.short	(.L_71 - .L_70)
.L_70:
        /*0004*/ 	.word	0x00000082


	//----- nvinfo : EIATTR_KPARAM_INFO
	.align		4
.L_71:
        /*0008*/ 	.byte	0x04, 0x17
        /*000a*/ 	.short	(.L_73 - .L_72)
.L_72:
        /*000c*/ 	.word	0x00000000
        /*0010*/ 	.short	0x0003
        /*0012*/ 	.short	0x0010
        /*0014*/ 	.byte	0x00, 0xf0, 0x11, 0x00


	//----- nvinfo : EIATTR_KPARAM_INFO
	.align		4
.L_73:
        /*0018*/ 	.byte	0x04, 0x17
        /*001a*/ 	.short	(.L_75 - .L_74)
.L_74:
        /*001c*/ 	.word	0x00000000
        /*0020*/ 	.short	0x0002
        /*0022*/ 	.short	0x000c
        /*0024*/ 	.byte	0x00, 0xf0, 0x11, 0x00


	//----- nvinfo : EIATTR_KPARAM_INFO
	.align		4
.L_75:
        /*0028*/ 	.byte	0x04, 0x17
        /*002a*/ 	.short	(.L_77 - .L_76)
.L_76:
        /*002c*/ 	.word	0x00000000
        /*0030*/ 	.short	0x0001
        /*0032*/ 	.short	0x0008
        /*0034*/ 	.byte	0x00, 0xf0, 0x11, 0x00


	//----- nvinfo : EIATTR_KPARAM_INFO
	.align		4
.L_77:
        /*0038*/ 	.byte	0x04, 0x17
        /*003a*/ 	.short	(.L_79 - .L_78)
.L_78:
        /*003c*/ 	.word	0x00000000
        /*0040*/ 	.short	0x0000
        /*0042*/ 	.short	0x0000
        /*0044*/ 	.byte	0x00, 0xf5, 0x21, 0x00


	//----- nvinfo : EIATTR_SPARSE_MMA_MASK
	.align		4
.L_79:
        /*0048*/ 	.byte	0x03, 0x50
        /*004a*/ 	.short	0x0000


	//----- nvinfo : EIATTR_MAXREG_COUNT
	.align		4
        /*004c*/ 	.byte	0x03, 0x1b
        /*004e*/ 	.short	0x00ff


	//----- nvinfo : EIATTR_NUM_BARRIERS
	.align		4
        /*0050*/ 	.byte	0x02, 0x4c
        /*0052*/ 	.byte	0x01
	.zero		1


	//----- nvinfo : EIATTR_MERCURY_ISA_VERSION
	.align		4
        /*0054*/ 	.byte	0x03, 0x5f
        /*0056*/ 	.short	0x0101


	//----- nvinfo : EIATTR_VRC_CTA_INIT_COUNT
	.align		4
        /*0058*/ 	.byte	0x02, 0x4a
	.zero		1
	.zero		1


	//----- nvinfo : EIATTR_EXIT_INSTR_OFFSETS
	.align		4
        /*005c*/ 	.byte	0x04, 0x1c
        /*005e*/ 	.short	(.L_81 - .L_80)


	//   ....[0]....
.L_80:
        /*0060*/ 	.word	0x00002620


	//   ....[1]....
        /*0064*/ 	.word	0x00002650


	//----- nvinfo : EIATTR_CRS_STACK_SIZE
	.align		4
.L_81:
        /*0068*/ 	.byte	0x04, 0x1e
        /*006a*/ 	.short	(.L_83 - .L_82)
.L_82:
        /*006c*/ 	.word	0x00000000


	//----- nvinfo : EIATTR_CBANK_PARAM_SIZE
	.align		4
.L_83:
        /*0070*/ 	.byte	0x03, 0x19
        /*0072*/ 	.short	0x0014


	//----- nvinfo : EIATTR_PARAM_CBANK
	.align		4
        /*0074*/ 	.byte	0x04, 0x0a
        /*0076*/ 	.short	(.L_85 - .L_84)
	.align		4
.L_84:
        /*0078*/ 	.word	index@(.nv.constant0._Z18bitonicSortSegmentILi1024EEvPiiii)
        /*007c*/ 	.short	0x0380
        /*007e*/ 	.short	0x0014


	//----- nvinfo : EIATTR_SW_WAR
	.align		4
.L_85:
        /*0080*/ 	.byte	0x04, 0x36
        /*0082*/ 	.short	(.L_87 - .L_86)
.L_86:
        /*0084*/ 	.word	0x00000008
.L_87:


//--------------------- .nv.info._Z13scatterKernelPKiPiiiiS1_S1_i --------------------------
	.section	.nv.info._Z13scatterKernelPKiPiiiiS1_S1_i,"",@"SHT_CUDA_INFO"
	.sectionflags	@""
	.align	4


	//----- nvinfo : EIATTR_CUDA_API_VERSION
	.align		4
        /*0000*/ 	.byte	0x04, 0x37
        /*0002*/ 	.short	(.L_89 - .L_88)
.L_88:
        /*0004*/ 	.word	0x00000082


	//----- nvinfo : EIATTR_KPARAM_INFO
	.align		4
.L_89:
        /*0008*/ 	.byte	0x04, 0x17
        /*000a*/ 	.short	(.L_91 - .L_90)
.L_90:
        /*000c*/ 	.word	0x00000000
        /*0010*/ 	.short	0x0007
        /*0012*/ 	.short	0x0030
        /*0014*/ 	.byte	0x00, 0xf0, 0x11, 0x00


	//----- nvinfo : EIATTR_KPARAM_INFO
	.align		4
.L_91:
        /*0018*/ 	.byte	0x04, 0x17
        /*001a*/ 	.short	(.L_93 - .L_92)
.L_92:
        /*001c*/ 	.word	0x00000000
        /*0020*/ 	.short	0x0006
        /*0022*/ 	.short	0x0028
        /*0024*/ 	.byte	0x00, 0xf5, 0x21, 0x00


	//----- nvinfo : EIATTR_KPARAM_INFO
	.align		4
.L_93:
        /*0028*/ 	.byte	0x04, 0x17
        /*002a*/ 	.short	(.L_95 - .L_94)
.L_94:
        /*002c*/ 	.word	0x00000000
        /*0030*/ 	.short	0x0005
        /*0032*/ 	.short	0x0020
        /*0034*/ 	.byte	0x00, 0xf5, 0x21, 0x00


	//----- nvinfo : EIATTR_KPARAM_INFO
	.align		4
.L_95:
        /*0038*/ 	.byte	0x04, 0x17
        /*003a*/ 	.short	(.L_97 - .L_96)
.L_96:
        /*003c*/ 	.word	0x00000000
        /*0040*/ 	.short	0x0004
        /*0042*/ 	.short	0x0018
        /*0044*/ 	.byte	0x00, 0xf0, 0x11, 0x00


	//----- nvinfo : EIATTR_KPARAM_INFO
	.align		4
.L_97:
        /*0048*/ 	.byte	0x04, 0x17
        /*004a*/ 	.short	(.L_99 - .L_98)
.L_98:
        /*004c*/ 	.word	0x00000000
        /*0050*/ 	.short	0x0003
        /*0052*/ 	.short	0x0014
        /*0054*/ 	.byte	0x00, 0xf0, 0x11, 0x00


	//----- nvinfo : EIATTR_KPARAM_INFO
	.align		4
.L_99:
        /*0058*/ 	.byte	0x04, 0x17
        /*005a*/ 	.short	(.L_101 - .L_100)
.L_100:
        /*005c*/ 	.word	0x00000000
        /*0060*/ 	.short	0x0002
        /*0062*/ 	.short	0x0010
        /*0064*/ 	.byte	0x00, 0xf0, 0x11, 0x00


	//----- nvinfo : EIATTR_KPARAM_INFO
	.align		4
.L_101:
        /*0068*/ 	.byte	0x04, 0x17
        /*006a*/ 	.short	(.L_103 - .L_102)
.L_102:
        /*006c*/ 	.word	0x00000000
        /*0070*/ 	.short	0x0001
        /*0072*/ 	.short	0x0008
        /*0074*/ 	.byte	0x00, 0xf5, 0x21, 0x00


	//----- nvinfo : EIATTR_KPARAM_INFO
	.align		4
.L_103:
        /*0078*/ 	.byte	0x04, 0x17
        /*007a*/ 	.short	(.L_105 - .L_104)
.L_104:
        /*007c*/ 	.word	0x00000000
        /*0080*/ 	.short	0x0000
        /*0082*/ 	.short	0x0000
        /*0084*/ 	.byte	0x00, 0xf5, 0x21, 0x00


	//----- nvinfo : EIATTR_SPARSE_MMA_MASK
	.align		4
.L_105:
        /*0088*/ 	.byte	0x03, 0x50
        /*008a*/ 	.short	0x0000


	//----- nvinfo : EIATTR_MAXREG_COUNT
	.align		4
        /*008c*/ 	.byte	0x03, 0x1b
        /*008e*/ 	.short	0x00ff


	//----- nvinfo : EIATTR_MERCURY_ISA_VERSION
	.align		4
        /*0090*/ 	.byte	0x03, 0x5f
        /*0092*/ 	.short	0x0101


	//----- nvinfo : EIATTR_INT_WARP_WIDE_INSTR_OFFSETS
	.align		4
        /*0094*/ 	.byte	0x04, 0x31
        /*0096*/ 	.short	(.L_107 - .L_106)


	//   ....[0]....
.L_106:
        /*0098*/ 	.word	0x00000110


	//   ....[1]....
        /*009c*/ 	.word	0x000001b0


	//   ....[2]....
        /*00a0*/ 	.word	0x00000210


	//   ....[3]....
        /*00a4*/ 	.word	0x000002c0


	//----- nvinfo : EIATTR_VRC_CTA_INIT_COUNT
	.align		4
.L_107:
        /*00a8*/ 	.byte	0x02, 0x4a
	.zero		1
	.zero		1


	//----- nvinfo : EIATTR_EXIT_INSTR_OFFSETS
	.align		4
        /*00ac*/ 	.byte	0x04, 0x1c
        /*00ae*/ 	.short	(.L_109 - .L_108)


	//   ....[0]....
.L_108:
        /*00b0*/ 	.word	0x00000080


	//   ....[1]....
        /*00b4*/ 	.word	0x000001f0


	//   ....[2]....
        /*00b8*/ 	.word	0x00000300


	//----- nvinfo : EIATTR_CRS_STACK_SIZE
	.align		4
.L_109:
        /*00bc*/ 	.byte	0x04, 0x1e
        /*00be*/ 	.short	(.L_111 - .L_110)
.L_110:
        /*00c0*/ 	.word	0x00000000


	//----- nvinfo : EIATTR_CBANK_PARAM_SIZE
	.align		4
.L_111:
        /*00c4*/ 	.byte	0x03, 0x19
        /*00c6*/ 	.short	0x0034


	//----- nvinfo : EIATTR_PARAM_CBANK
	.align		4
        /*00c8*/ 	.byte	0x04, 0x0a
        /*00ca*/ 	.short	(.L_113 - .L_112)
	.align		4
.L_112:
        /*00cc*/ 	.word	index@(.nv.constant0._Z13scatterKernelPKiPiiiiS1_S1_i)
        /*00d0*/ 	.short	0x0380
        /*00d2*/ 	.short	0x0034


	//----- nvinfo : EIATTR_SW_WAR
	.align		4
.L_113:
        /*00d4*/ 	.byte	0x04, 0x36
        /*00d6*/ 	.short	(.L_115 - .L_114)
.L_114:
        /*00d8*/ 	.word	0x00000008
.L_115:


//--------------------- .nv.info._Z15countLessKernelPKiiiiPi --------------------------
	.section	.nv.info._Z15countLessKernelPKiiiiPi,"",@"SHT_CUDA_INFO"
	.sectionflags	@""
	.align	4


	//----- nvinfo : EIATTR_CUDA_API_VERSION
	.align		4
        /*0000*/ 	.byte	0x04, 0x37
        /*0002*/ 	.short	(.L_117 - .L_116)
.L_116:
        /*0004*/ 	.word	0x00000082


	//----- nvinfo : EIATTR_KPARAM_INFO
	.align		4
.L_117:
        /*0008*/ 	.byte	0x04, 0x17
        /*000a*/ 	.short	(.L_119 - .L_118)
.L_118:
        /*000c*/ 	.word	0x00000000
        /*0010*/ 	.short	0x0004
        /*0012*/ 	.short	0x0018
        /*0014*/ 	.byte	0x00, 0xf5, 0x21, 0x00


	//----- nvinfo : EIATTR_KPARAM_INFO
	.align		4
.L_119:
        /*0018*/ 	.byte	0x04, 0x17
        /*001a*/ 	.short	(.L_121 - .L_120)
.L_120:
        /*001c*/ 	.word	0x00000000
        /*0020*/ 	.short	0x0003
        /*0022*/ 	.short	0x0010
        /*0024*/ 	.byte	0x00, 0xf0, 0x11, 0x00


	//----- nvinfo : EIATTR_KPARAM_INFO
	.align		4
.L_121:
        /*0028*/ 	.byte	0x04, 0x17
        /*002a*/ 	.short	(.L_123 - .L_122)
.L_122:
        /*002c*/ 	.word	0x00000000
        /*0030*/ 	.short	0x0002
        /*0032*/ 	.short	0x000c
        /*0034*/ 	.byte	0x00, 0xf0, 0x11, 0x00


	//----- nvinfo : EIATTR_KPARAM_INFO
	.align		4
.L_123:
        /*0038*/ 	.byte	0x04, 0x17
        /*003a*/ 	.short	(.L_125 - .L_124)
.L_124:
        /*003c*/ 	.word	0x00000000
        /*0040*/ 	.short	0x0001
        /*0042*/ 	.short	0x0008
        /*0044*/ 	.byte	0x00, 0xf0, 0x11, 0x00


	//----- nvinfo : EIATTR_KPARAM_INFO
	.align		4
.L_125:
        /*0048*/ 	.byte	0x04, 0x17
        /*004a*/ 	.short	(.L_127 - .L_126)
.L_126:
        /*004c*/ 	.word	0x00000000
        /*0050*/ 	.short	0x0000
        /*0052*/ 	.short	0x0000
        /*0054*/ 	.byte	0x00, 0xf5, 0x21, 0x00


	//----- nvinfo : EIATTR_SPARSE_MMA_MASK
	.align		4
.L_127:
        /*0058*/ 	.byte	0x03, 0x50
        /*005a*/ 	.short	0x0000


	//----- nvinfo : EIATTR_MAXREG_COUNT
	.align		4
        /*005c*/ 	.byte	0x03, 0x1b
        /*005e*/ 	.short	0x00ff


	//----- nvinfo : EIATTR_MERCURY_ISA_VERSION
	.align		4
        /*0060*/ 	.byte	0x03, 0x5f
        /*0062*/ 	.short	0x0101


	//----- nvinfo : EIATTR_INT_WARP_WIDE_INSTR_OFFSETS
	.align		4
        /*0064*/ 	.byte	0x04, 0x31
        /*0066*/ 	.short	(.L_129 - .L_128)


	//   ....[0]....
.L_128:
        /*0068*/ 	.word	0x00000120


	//----- nvinfo : EIATTR_VRC_CTA_INIT_COUNT
	.align		4
.L_129:
        /*006c*/ 	.byte	0x02, 0x4a
	.zero		1
	.zero		1


	//----- nvinfo : EIATTR_EXIT_INSTR_OFFSETS
	.align		4
        /*0070*/ 	.byte	0x04, 0x1c
        /*0072*/ 	.short	(.L_131 - .L_130)


	//   ....[0]....
.L_130:
        /*0074*/ 	.word	0x00000080


	//   ....[1]....
        /*0078*/ 	.word	0x000000f0


	//   ....[2]....
        /*007c*/ 	.word	0x00000170


	//----- nvinfo : EIATTR_CBANK_PARAM_SIZE
	.align		4
.L_131:
        /*0080*/ 	.byte	0x03, 0x19
        /*0082*/ 	.short	0x0020


	//----- nvinfo : EIATTR_PARAM_CBANK
	.align		4
        /*0084*/ 	.byte	0x04, 0x0a
        /*0086*/ 	.short	(.L_133 - .L_132)
	.align		4
.L_132:
        /*0088*/ 	.word	index@(.nv.constant0._Z15countLessKernelPKiiiiPi)
        /*008c*/ 	.short	0x0380
        /*008e*/ 	.short	0x0020


	//----- nvinfo : EIATTR_SW_WAR
	.align		4
.L_133:
        /*0090*/ 	.byte	0x04, 0x36
        /*0092*/ 	.short	(.L_135 - .L_134)
.L_134:
        /*0094*/ 	.word	0x00000008
.L_135:


//--------------------- .nv.info._Z17bitonicSortChunksILi1024EEvPii --------------------------
	.section	.nv.info._Z17bitonicSortChunksILi1024EEvPii,"",@"SHT_CUDA_INFO"
	.sectionflags	@""
	.align	4


	//----- nvinfo : EIATTR_CUDA_API_VERSION
	.align		4
        /*0000*/ 	.byte	0x04, 0x37
        /*0002*/ 	.short	(.L_137 - .L_136)
.L_136:
        /*0004*/ 	.word	0x00000082


	//----- nvinfo : EIATTR_KPARAM_INFO
	.align		4
.L_137:
        /*0008*/ 	.byte	0x04, 0x17
        /*000a*/ 	.short	(.L_139 - .L_138)
.L_138:
        /*000c*/ 	.word	0x00000000
        /*0010*/ 	.short	0x0001
        /*0012*/ 	.short	0x0008
        /*0014*/ 	.byte	0x00, 0xf0, 0x11, 0x00


	//----- nvinfo : EIATTR_KPARAM_INFO
	.align		4
.L_139:
        /*0018*/ 	.byte	0x04, 0x17
        /*001a*/ 	.short	(.L_141 - .L_140)
.L_140:
        /*001c*/ 	.word	0x00000000
        /*0020*/ 	.short	0x0000
        /*0022*/ 	.short	0x0000
        /*0024*/ 	.byte	0x00, 0xf5, 0x21, 0x00


	//----- nvinfo : EIATTR_SPARSE_MMA_MASK
	.align		4
.L_141:
        /*0028*/ 	.byte	0x03, 0x50
        /*002a*/ 	.short	0x0000


	//----- nvinfo : EIATTR_MAXREG_COUNT
	.align		4
        /*002c*/ 	.byte	0x03, 0x1b
        /*002e*/ 	.short	0x00ff


	//----- nvinfo : EIATTR_NUM_BARRIERS
	.align		4
        /*0030*/ 	.byte	0x02, 0x4c
        /*0032*/ 	.byte	0x01
	.zero		1


	//----- nvinfo : EIATTR_MERCURY_ISA_VERSION
	.align		4
        /*0034*/ 	.byte	0x03, 0x5f
        /*0036*/ 	.short	0x0101


	//----- nvinfo : EIATTR_VRC_CTA_INIT_COUNT
	.align		4
        /*0038*/ 	.byte	0x02, 0x4a
	.zero		1
	.zero		1


	//----- nvinfo : EIATTR_EXIT_INSTR_OFFSETS
	.align		4
        /*003c*/ 	.byte	0x04, 0x1c
        /*003e*/ 	.short	(.L_143 - .L_142)


	//   ....[0]....
.L_142:
        /*0040*/ 	.word	0x00000410


	//   ....[1]....
        /*0044*/ 	.word	0x00000440


	//----- nvinfo : EIATTR_CRS_STACK_SIZE
	.align		4
.L_143:
        /*0048*/ 	.byte	0x04, 0x1e
        /*004a*/ 	.short	(.L_145 - .L_144)
.L_144:
        /*004c*/ 	.word	0x00000000


	//----- nvinfo : EIATTR_CBANK_PARAM_SIZE
	.align		4
.L_145:
        /*0050*/ 	.byte	0x03, 0x19
        /*0052*/ 	.short	0x000c


	//----- nvinfo : EIATTR_PARAM_CBANK
	.align		4
        /*0054*/ 	.byte	0x04, 0x0a
        /*0056*/ 	.short	(.L_147 - .L_146)
	.align		4
.L_146:
        /*0058*/ 	.word	index@(.nv.constant0._Z17bitonicSortChunksILi1024EEvPii)
        /*005c*/ 	.short	0x0380
        /*005e*/ 	.short	0x000c


	//----- nvinfo : EIATTR_SW_WAR
	.align		4
.L_147:
        /*0060*/ 	.byte	0x04, 0x36
        /*0062*/ 	.short	(.L_149 - .L_148)
.L_148:
        /*0064*/ 	.word	0x00000008
.L_149:


//--------------------- .nv.info._Z16mergePairsKernelPKiPiii --------------------------
	.section	.nv.info._Z16mergePairsKernelPKiPiii,"",@"SHT_CUDA_INFO"
	.sectionflags	@""
	.align	4


	//----- nvinfo : EIATTR_CUDA_API_VERSION
	.align		4
        /*0000*/ 	.byte	0x04, 0x37
        /*0002*/ 	.short	(.L_151 - .L_150)
.L_150:
        /*0004*/ 	.word	0x00000082


	//----- nvinfo : EIATTR_KPARAM_INFO
	.align		4
.L_151:
        /*0008*/ 	.byte	0x04, 0x17
        /*000a*/ 	.short	(.L_153 - .L_152)
.L_152:
        /*000c*/ 	.word	0x00000000
        /*0010*/ 	.short	0x0003
        /*0012*/ 	.short	0x0014
        /*0014*/ 	.byte	0x00, 0xf0, 0x11, 0x00


	//----- nvinfo : EIATTR_KPARAM_INFO
	.align		4
.L_153:
        /*0018*/ 	.byte	0x04, 0x17
        /*001a*/ 	.short	(.L_155 - .L_154)
.L_154:
        /*001c*/ 	.word	0x00000000
        /*0020*/ 	.short	0x0002
        /*0022*/ 	.short	0x0010
        /*0024*/ 	.byte	0x00, 0xf0, 0x11, 0x00


	//----- nvinfo : EIATTR_KPARAM_INFO
	.align		4
.L_155:
        /*0028*/ 	.byte	0x04, 0x17
        /*002a*/ 	.short	(.L_157 - .L_156)
.L_156:
        /*002c*/ 	.word	0x00000000
        /*0030*/ 	.short	0x0001
        /*0032*/ 	.short	0x0008
        /*0034*/ 	.byte	0x00, 0xf5, 0x21, 0x00


	//----- nvinfo : EIATTR_KPARAM_INFO
	.align		4
.L_157:
        /*0038*/ 	.byte	0x04, 0x17
        /*003a*/ 	.short	(.L_159 - .L_158)
.L_158:
        /*003c*/ 	.word	0x00000000
        /*0040*/ 	.short	0x0000
        /*0042*/ 	.short	0x0000
        /*0044*/ 	.byte	0x00, 0xf5, 0x21, 0x00


	//----- nvinfo : EIATTR_SPARSE_MMA_MASK
	.align		4
.L_159:
        /*0048*/ 	.byte	0x03, 0x50
        /*004a*/ 	.short	0x0000


	//----- nvinfo : EIATTR_MAXREG_COUNT
	.align		4
        /*004c*/ 	.byte	0x03, 0x1b
        /*004e*/ 	.short	0x00ff


	//----- nvinfo : EIATTR_MERCURY_ISA_VERSION
	.align		4
        /*0050*/ 	.byte	0x03, 0x5f
        /*0052*/ 	.short	0x0101


	//----- nvinfo : EIATTR_VRC_CTA_INIT_COUNT
	.align		4
        /*0054*/ 	.byte	0x02, 0x4a
	.zero		1
	.zero		1


	//----- nvinfo : EIATTR_EXIT_INSTR_OFFSETS
	.align		4
        /*0058*/ 	.byte	0x04, 0x1c
        /*005a*/ 	.short	(.L_161 - .L_160)


	//   ....[0]....
.L_160:
        /*005c*/ 	.word	0x00000060


	//   ....[1]....
        /*0060*/ 	.word	0x000000b0


	//   ....[2]....
        /*0064*/ 	.word	0x00000a90


	//   ....[3]....
        /*0068*/ 	.word	0x00000bb0


	//   ....[4]....
        /*006c*/ 	.word	0x000011b0


	//   ....[5]....
        /*0070*/ 	.word	0x000012b0


	//----- nvinfo : EIATTR_CBANK_PARAM_SIZE
	.align		4
.L_161:
        /*0074*/ 	.byte	0x03, 0x19
        /*0076*/ 	.short	0x0018


	//----- nvinfo : EIATTR_PARAM_CBANK
	.align		4
        /*0078*/ 	.byte	0x04, 0x0a
        /*007a*/ 	.short	(.L_163 - .L_162)
	.align		4
.L_162:
        /*007c*/ 	.word	index@(.nv.constant0._Z16mergePairsKernelPKiPiii)
        /*0080*/ 	.short	0x0380
        /*0082*/ 	.short	0x0018


	//----- nvinfo : EIATTR_SW_WAR
	.align		4
.L_163:
        /*0084*/ 	.byte	0x04, 0x36
        /*0086*/ 	.short	(.L_165 - .L_164)
.L_164:
        /*0088*/ 	.word	0x00000008
.L_165:


//--------------------- .nv.callgraph             --------------------------
	.section	.nv.callgraph,"",@"SHT_CUDA_CALLGRAPH"
	.align	4
	.sectionentsize	8
	.align		4
        /*0000*/ 	.word	0x00000000
	.align		4
        /*0004*/ 	.word	0xffffffff
	.align		4
        /*0008*/ 	.word	0x00000000
	.align		4
        /*000c*/ 	.word	0xfffffffe
	.align		4
        /*0010*/ 	.word	0x00000000
	.align		4
        /*0014*/ 	.word	0xfffffffd
	.align		4
        /*0018*/ 	.word	0x00000000
	.align		4
        /*001c*/ 	.word	0xfffffffc


//--------------------- .text._Z17heapExtractKernelPii --------------------------
	.section	.text._Z17heapExtractKernelPii,"ax",@progbits
	.align	128
        .global         _Z17heapExtractKernelPii
        .type           _Z17heapExtractKernelPii,@function
        .size           _Z17heapExtractKernelPii,(.L_x_144 - _Z17heapExtractKernelPii)
        .other          _Z17heapExtractKernelPii,@"STO_CUDA_ENTRY STV_DEFAULT"
_Z17heapExtractKernelPii:
.text._Z17heapExtractKernelPii:
[----:B------:R-:W-:Y:S01]  /*0000*/  LDC R1, c[0x0][0x37c] ;  /* 0x0000df00ff017b82 */ /* 0x000fe20000000800 */
[----:B------:R-:W0:Y:S07]  /*0010*/  S2R R0, SR_TID.X ;  /* 0x0000000000007919 */ /* 0x000e2e0000002100 */
[----:B------:R-:W0:Y:S01]  /*0020*/  S2UR UR4, SR_CTAID.X ;  /* 0x00000000000479c3 */ /* 0x000e220000002500 */
[----:B------:R-:W1:Y:S07]  /*0030*/  LDCU UR5, c[0x0][0x388] ;  /* 0x00007100ff0577ac */ /* 0x000e6e0008000800 */
[----:B------:R-:W2:Y:S01]  /*0040*/  LDC R2, c[0x0][0x388] ;  /* 0x0000e200ff027b82 */ /* 0x000ea20000000800 */
[----:B0-----:R-:W-:Y:S01]  /*0050*/  LOP3.LUT P0, RZ, R0, UR4, RZ, 0xfc, !PT ;  /* 0x0000000400ff7c12 */ /* 0x001fe2000f80fcff */
[----:B-1----:R-:W-:-:S03]  /*0060*/  IMAD.U32 R0, RZ, RZ, UR5 ;  /* 0x00000005ff007e24 */ /* 0x002fc6000f8e00ff */
[----:B--2---:R-:W-:-:S13]  /*0070*/  ISETP.LT.OR P0, PT, R2, 0x2, P0 ;  /* 0x000000020200780c */ /* 0x004fda0000701670 */
[----:B------:R-:W-:Y:S05]  /*0080*/  @P0 EXIT ;  /* 0x000000000000094d */ /* 0x000fea0003800000 */
[----:B------:R-:W0:Y:S01]  /*0090*/  LDCU.64 UR4, c[0x0][0x358] ;  /* 0x00006b00ff0477ac */ /* 0x000e220008000a00 */
[----:B------:R-:W-:Y:S01]  /*00a0*/  NOP ;  /* 0x0000000000007918 */ /* 0x000fe20000000000 */
.L_x_2:
[----:B------:R-:W1:Y:S01]  /*00b0*/  LDC.64 R8, c[0x0][0x380] ;  /* 0x0000e000ff087b82 */ /* 0x000e620000000a00 */
[----:B------:R-:W-:Y:S02]  /*00c0*/  IMAD.MOV.U32 R6, RZ, RZ, R0 ;  /* 0x000000ffff067224 */ /* 0x000fe400078e0000 */
[----:B------:R-:W-:-:S05]  /*00d0*/  VIADD R0, R0, 0xffffffff ;  /* 0xffffffff00007836 */ /* 0x000fca0000000000 */
[----:B------:R-:W2:Y:S08]  /*00e0*/  LDC.64 R4, c[0x0][0x380] ;  /* 0x0000e000ff047b82 */ /* 0x000eb00000000a00 */
[----:B------:R-:W3:Y:S01]  /*00f0*/  LDC.64 R2, c[0x0][0x380] ;  /* 0x0000e000ff027b82 */ /* 0x000ee20000000a00 */
[----:B-1----:R-:W-:-:S05]  /*0100*/  IMAD.WIDE.U32 R8, R0, 0x4, R8 ;  /* 0x0000000400087825 */ /* 0x002fca00078e0008 */
[----:B0-----:R-:W4:Y:S04]  /*0110*/  LDG.E R11, desc[UR4][R8.64] ;  /* 0x00000004080b7981 */ /* 0x001f28000c1e1900 */
[----:B--2---:R-:W2:Y:S01]  /*0120*/  LDG.E R7, desc[UR4][R4.64] ;  /* 0x0000000404077981 */ /* 0x004ea2000c1e1900 */
[----:B------:R-:W-:-:S03]  /*0130*/  CS2R R12, SRZ ;  /* 0x00000000000c7805 */ /* 0x000fc6000001ff00 */
[----:B----4-:R0:W-:Y:S04]  /*0140*/  STG.E desc[UR4][R4.64], R11 ;  /* 0x0000000b04007986 */ /* 0x0101e8000c101904 */
[----:B--23--:R0:W-:Y:S02]  /*0150*/  STG.E desc[UR4][R8.64], R7 ;  /* 0x0000000708007986 */ /* 0x00c1e4000c101904 */
.L_x_1:
[C---:B01----:R-:W-:Y:S02]  /*0160*/  IMAD.SHL.U32 R7, R12.reuse, 0x2, RZ ;  /* 0x000000020c077824 */ /* 0x043fe400078e00ff */
[----:B------:R-:W-:-:S03]  /*0170*/  IMAD.WIDE R4, R12, 0x4, RZ ;  /* 0x000000040c047825 */ /* 0x000fc600078e02ff */
[C---:B------:R-:W-:Y:S01]  /*0180*/  IADD3 R15, PT, PT, R7.reuse, 0x1, RZ ;  /* 0x00000001070f7810 */ /* 0x040fe20007ffe0ff */
[----:B------:R-:W-:-:S03]  /*0190*/  IMAD.WIDE R10, R7, 0x4, R2 ;  /* 0x00000004070a7825 */ /* 0x000fc600078e0202 */
[----:B------:R-:W-:Y:S02]  /*01a0*/  ISETP.GE.AND P1, PT, R15, R0, PT ;  /* 0x000000000f00720c */ /* 0x000fe40003f26270 */
[----:B------:R-:W-:-:S05]  /*01b0*/  IADD3 R4, P0, PT, R10, -R4, RZ ;  /* 0x800000040a047210 */ /* 0x000fca0007f1e0ff */
[----:B------:R-:W-:-:S06]  /*01c0*/  IMAD.X R5, R11, 0x1, ~R5, P0 ;  /* 0x000000010b057824 */ /* 0x000fcc00000e0e05 */
[----:B------:R-:W2:Y:S04]  /*01d0*/  @!P1 LDG.E R8, desc[UR4][R10.64+0x4] ;  /* 0x000004040a089981 */ /* 0x000ea8000c1e1900 */
[----:B------:R-:W2:Y:S01]  /*01e0*/  @!P1 LDG.E R9, desc[UR4][R4.64] ;  /* 0x0000000404099981 */ /* 0x000ea2000c1e1900 */
[----:B------:R-:W-:-:S05]  /*01f0*/  VIADD R14, R7, 0x2 ;  /* 0x00000002070e7836 */ /* 0x000fca0000000000 */
[----:B------:R-:W-:-:S13]  /*0200*/  ISETP.GE.AND P0, PT, R14, R0, PT ;  /* 0x000000000e00720c */ /* 0x000fda0003f06270 */
[----:B------:R-:W3:Y:S01]  /*0210*/  @!P0 LDG.E R7, desc[UR4][R10.64+0x8] ;  /* 0x000008040a078981 */ /* 0x000ee2000c1e1900 */
[----:B--2---:R-:W-:-:S04]  /*0220*/  @!P1 ISETP.GT.AND P2, PT, R8, R9, PT ;  /* 0x000000090800920c */ /* 0x004fc80003f44270 */
[----:B------:R-:W-:-:S05]  /*0230*/  @!P1 SEL R13, R15, R12, P2 ;  /* 0x0000000c0f0d9207 */ /* 0x000fca0001000000 */
[----:B------:R-:W-:-:S06]  /*0240*/  @!P0 IMAD.WIDE R8, R13, 0x4, R2 ;  /* 0x000000040d088825 */ /* 0x000fcc00078e0202 */
[----:B------:R-:W3:Y:S02]  /*0250*/  @!P0 LDG.E R8, desc[UR4][R8.64] ;  /* 0x0000000408088981 */ /* 0x000ee4000c1e1900 */
[----:B---3--:R-:W-:-:S04]  /*0260*/  @!P0 ISETP.GT.AND P1, PT, R7, R8, PT ;  /* 0x000000080700820c */ /* 0x008fc80003f24270 */
[----:B------:R-:W-:-:S04]  /*0270*/  @!P0 SEL R13, R14, R13, P1 ;  /* 0x0000000d0e0d8207 */ /* 0x000fc80000800000 */
[----:B------:R-:W-:-:S13]  /*0280*/  ISETP.NE.AND P0, PT, R13, R12, PT ;  /* 0x0000000c0d00720c */ /* 0x000fda0003f05270 */
[----:B------:R-:W-:Y:S05]  /*0290*/  @!P0 BRA `(.L_x_0) ;  /* 0x00000000001c8947 */ /* 0x000fea0003800000 */
[----:B------:R-:W-:Y:S01]  /*02a0*/  IMAD.WIDE R8, R13, 0x4, R2 ;  /* 0x000000040d087825 */ /* 0x000fe200078e0202 */
[----:B------:R-:W2:Y:S04]  /*02b0*/  LDG.E R7, desc[UR4][R4.64] ;  /* 0x0000000404077981 */ /* 0x000ea8000c1e1900 */
[----:B------:R-:W3:Y:S01]  /*02c0*/  LDG.E R11, desc[UR4][R8.64] ;  /* 0x00000004080b7981 */ /* 0x000ee2000c1e1900 */
[----:B------:R-:W-:-:S03]  /*02d0*/  MOV R12, R13 ;  /* 0x0000000d000c7202 */ /* 0x000fc60000000f00 */
[----:B---3--:R1:W-:Y:S04]  /*02e0*/  STG.E desc[UR4][R4.64], R11 ;  /* 0x0000000b04007986 */ /* 0x0083e8000c101904 */
[----:B--2---:R1:W-:Y:S01]  /*02f0*/  STG.E desc[UR4][R8.64], R7 ;  /* 0x0000000708007986 */ /* 0x0043e2000c101904 */
[----:B------:R-:W-:Y:S05]  /*0300*/  BRA `(.L_x_1) ;  /* 0xfffffffc00947947 */ /* 0x000fea000383ffff */
.L_x_0:
[----:B------:R-:W-:-:S13]  /*0310*/  ISETP.GE.AND P0, PT, R6, 0x3, PT ;  /* 0x000000030600780c */ /* 0x000fda0003f06270 */
[----:B------:R-:W-:Y:S05]  /*0320*/  @!P0 EXIT ;  /* 0x000000000000894d */ /* 0x000fea0003800000 */
[----:B------:R-:W-:Y:S05]  /*0330*/  BRA `(.L_x_2) ;  /* 0xfffffffc005c7947 */ /* 0x000fea000383ffff */
.L_x_3:
[----:B------:R-:W-:-:S00]  /*0340*/  BRA `(.L_x_3) ;  /* 0xfffffffc00fc7947 */ /* 0x000fc0000383ffff */
[----:B------:R-:W-:-:S00]  /*0350*/  NOP ;  /* 0x0000000000007918 */ /* 0x000fc00000000000 */
        /* <DEDUP_REMOVED lines=10> */
.L_x_144:


//--------------------- .text._Z18heapifyLevelKernelPiiii --------------------------
	.section	.text._Z18heapifyLevelKernelPiiii,"ax",@progbits
	.align	128
        .global         _Z18heapifyLevelKernelPiiii
        .type           _Z18heapifyLevelKernelPiiii,@function
        .size           _Z18heapifyLevelKernelPiiii,(.L_x_145 - _Z18heapifyLevelKernelPiiii)
        .other          _Z18heapifyLevelKernelPiiii,@"STO_CUDA_ENTRY STV_DEFAULT"
_Z18heapifyLevelKernelPiiii:
.text._Z18heapifyLevelKernelPiiii:
[----:B------:R-:W-:Y:S01]  /*0000*/  LDC R1, c[0x0][0x37c] ;  /* 0x0000df00ff017b82 */ /* 0x000fe20000000800 */
[----:B------:R-:W0:Y:S07]  /*0010*/  S2R R3, SR_TID.X ;  /* 0x0000000000037919 */ /* 0x000e2e0000002100 */
[----:B------:R-:W0:Y:S01]  /*0020*/  S2UR UR4, SR_CTAID.X ;  /* 0x00000000000479c3 */ /* 0x000e220000002500 */
[----:B------:R-:W1:Y:S07]  /*0030*/  LDCU UR5, c[0x0][0x390] ;  /* 0x00007200ff0577ac */ /* 0x000e6e0008000800 */
[----:B------:R-:W0:Y:S02]  /*0040*/  LDC R0, c[0x0][0x360] ;  /* 0x0000d800ff007b82 */ /* 0x000e240000000800 */
[----:B0-----:R-:W-:-:S05]  /*0050*/  IMAD R0, R0, UR4, R3 ;  /* 0x0000000400007c24 */ /* 0x001fca000f8e0203 */
[----:B-1----:R-:W-:-:S13]  /*0060*/  ISETP.GE.AND P0, PT, R0, UR5, PT ;  /* 0x0000000500007c0c */ /* 0x002fda000bf06270 */
[----:B------:R-:W-:Y:S05]  /*0070*/  @P0 EXIT ;  /* 0x000000000000094d */ /* 0x000fea0003800000 */
[----:B------:R-:W0:Y:S01]  /*0080*/  LDCU UR6, c[0x0][0x38c] ;  /* 0x00007180ff0677ac */ /* 0x000e220008000800 */
[----:B------:R-:W1:Y:S01]  /*0090*/  LDC.64 R2, c[0x0][0x380] ;  /* 0x0000e000ff027b82 */ /* 0x000e620000000a00 */
[----:B------:R-:W2:Y:S01]  /*00a0*/  LDCU.64 UR4, c[0x0][0x358] ;  /* 0x00006b00ff0477ac */ /* 0x000ea20008000a00 */
[----:B------:R-:W3:Y:S01]  /*00b0*/  LDCU UR7, c[0x0][0x388] ;  /* 0x00007100ff0777ac */ /* 0x000ee20008000800 */
[----:B0-----:R-:W-:-:S04]  /*00c0*/  VIADD R0, R0, UR6 ;  /* 0x0000000600007c36 */ /* 0x001fc80008000000 */
[----:B--23--:R-:W-:-:S07]  /*00d0*/  IMAD.MOV.U32 R11, RZ, RZ, R0 ;  /* 0x000000ffff0b7224 */ /* 0x00cfce00078e0000 */
.L_x_4:
[C---:B0-----:R-:W-:Y:S01]  /*00e0*/  SHF.L.U32 R7, R0.reuse, 0x1, RZ ;  /* 0x0000000100077819 */ /* 0x041fe200000006ff */
[----:B------:R-:W-:-:S04]  /*00f0*/  IMAD.WIDE R4, R0, 0x4, RZ ;  /* 0x0000000400047825 */ /* 0x000fc800078e02ff */
[C---:B------:R-:W-:Y:S02]  /*0100*/  VIADD R15, R7.reuse, 0x1 ;  /* 0x00000001070f7836 */ /* 0x040fe40000000000 */
[----:B-1----:R-:W-:-:S03]  /*0110*/  IMAD.WIDE R8, R7, 0x4, R2 ;  /* 0x0000000407087825 */ /* 0x002fc600078e0202 */
[----:B------:R-:W-:Y:S02]  /*0120*/  ISETP.GE.AND P1, PT, R15, UR7, PT ;  /* 0x000000070f007c0c */ /* 0x000fe4000bf26270 */
[----:B------:R-:W-:-:S04]  /*0130*/  IADD3 R4, P0, PT, R8, -R4, RZ ;  /* 0x8000000408047210 */ /* 0x000fc80007f1e0ff */
[----:B------:R-:W-:-:S07]  /*0140*/  IADD3.X R5, PT, PT, R9, ~R5, RZ, P0, !PT ;  /* 0x8000000509057210 */ /* 0x000fce00007fe4ff */
[----:B------:R-:W2:Y:S04]  /*0150*/  @!P1 LDG.E R6, desc[UR4][R8.64+0x4] ;  /* 0x0000040408069981 */ /* 0x000ea8000c1e1900 */
[----:B------:R-:W2:Y:S01]  /*0160*/  @!P1 LDG.E R13, desc[UR4][R4.64] ;  /* 0x00000004040d9981 */ /* 0x000ea2000c1e1900 */
[----:B------:R-:W-:-:S05]  /*0170*/  VIADD R12, R7, 0x2 ;  /* 0x00000002070c7836 */ /* 0x000fca0000000000 */
[----:B------:R-:W-:-:S13]  /*0180*/  ISETP.GE.AND P0, PT, R12, UR7, PT ;  /* 0x000000070c007c0c */ /* 0x000fda000bf06270 */
        /* <DEDUP_REMOVED lines=8> */
[----:B------:R-:W-:Y:S05]  /*0210*/  @!P0 EXIT ;  /* 0x000000000000894d */ /* 0x000fea0003800000 */
[----:B------:R-:W-:Y:S01]  /*0220*/  IMAD.WIDE R6, R11, 0x4, R2 ;  /* 0x000000040b067825 */ /* 0x000fe200078e0202 */
[----:B------:R-:W2:Y:S04]  /*0230*/  LDG.E R9, desc[UR4][R4.64] ;  /* 0x0000000404097981 */ /* 0x000ea8000c1e1900 */
[----:B------:R-:W3:Y:S01]  /*0240*/  LDG.E R13, desc[UR4][R6.64] ;  /* 0x00000004060d7981 */ /* 0x000ee2000c1e1900 */
[----:B------:R-:W-:-:S03]  /*0250*/  MOV R0, R11 ;  /* 0x0000000b00007202 */ /* 0x000fc60000000f00 */
[----:B---3--:R0:W-:Y:S04]  /*0260*/  STG.E desc[UR4][R4.64], R13 ;  /* 0x0000000d04007986 */ /* 0x0081e8000c101904 */
[----:B--2---:R0:W-:Y:S01]  /*0270*/  STG.E desc[UR4][R6.64], R9 ;  /* 0x0000000906007986 */ /* 0x0041e2000c101904 */
[----:B------:R-:W-:Y:S05]  /*0280*/  BRA `(.L_x_4) ;  /* 0xfffffffc00947947 */ /* 0x000fea000383ffff */
.L_x_5:
        /* <DEDUP_REMOVED lines=15> */
.L_x_145:


//--------------------- .text._Z18bitonicSortSegmentILi1024EEvPiiii --------------------------
	.section	.text._Z18bitonicSortSegmentILi1024EEvPiiii,"ax",@progbits
	.align	128
        .global         _Z18bitonicSortSegmentILi1024EEvPiiii
        .type           _Z18bitonicSortSegmentILi1024EEvPiiii,@function
        .size           _Z18bitonicSortSegmentILi1024EEvPiiii,(.L_x_146 - _Z18bitonicSortSegmentILi1024EEvPiiii)
        .other          _Z18bitonicSortSegmentILi1024EEvPiiii,@"STO_CUDA_ENTRY STV_DEFAULT"
_Z18bitonicSortSegmentILi1024EEvPiiii:
.text._Z18bitonicSortSegmentILi1024EEvPiiii:
[----:B------:R-:W-:Y:S01]  /*0000*/  LDC R1, c[0x0][0x37c] ;  /* 0x0000df00ff017b82 */ /* 0x000fe20000000800 */
[----:B------:R-:W0:Y:S01]  /*0010*/  S2R R0, SR_TID.X ;  /* 0x0000000000007919 */ /* 0x000e220000002100 */
[----:B------:R-:W1:Y:S06]  /*0020*/  LDCU.64 UR8, c[0x0][0x388] ;  /* 0x00007100ff0877ac */ /* 0x000e6c0008000a00 */
[----:B------:R-:W2:Y:S01]  /*0030*/  LDC.64 R2, c[0x0][0x380] ;  /* 0x0000e000ff027b82 */ /* 0x000ea20000000a00 */
[----:B------:R-:W-:Y:S01]  /*0040*/  IMAD.MOV.U32 R7, RZ, RZ, 0x7fffffff ;  /* 0x7fffffffff077424 */ /* 0x000fe200078e00ff */
[----:B------:R-:W1:Y:S01]  /*0050*/  LDCU UR4, c[0x0][0x390] ;  /* 0x00007200ff0477ac */ /* 0x000e620008000800 */
[----:B------:R-:W3:Y:S01]  /*0060*/  LDCU.64 UR6, c[0x0][0x358] ;  /* 0x00006b00ff0677ac */ /* 0x000ee20008000a00 */
[----:B-1----:R-:W-:-:S02]  /*0070*/  UIADD3 UR4, UPT, UPT, UR4, -UR9, URZ ;  /* 0x8000000904047290 */ /* 0x002fc4000fffe0ff */
[----:B0-----:R-:W-:-:S04]  /*0080*/  VIADD R5, R0, UR9 ;  /* 0x0000000900057c36 */ /* 0x001fc80008000000 */
[C---:B--2---:R-:W-:Y:S01]  /*0090*/  IMAD.WIDE R2, R5.reuse, 0x4, R2 ;  /* 0x0000000405027825 */ /* 0x044fe200078e0202 */
[----:B------:R-:W-:-:S04]  /*00a0*/  ISETP.GE.AND P0, PT, R5, UR8, PT ;  /* 0x0000000805007c0c */ /* 0x000fc8000bf06270 */
[C---:B------:R-:W-:Y:S01]  /*00b0*/  ISETP.LT.AND P1, PT, R0.reuse, UR4, !P0 ;  /* 0x0000000400007c0c */ /* 0x040fe2000c721270 */
[----:B------:R-:W0:Y:S01]  /*00c0*/  S2UR UR5, SR_CgaCtaId ;  /* 0x00000000000579c3 */ /* 0x000e220000008800 */
[C---:B------:R-:W-:Y:S01]  /*00d0*/  LOP3.LUT R5, R0.reuse, 0x1, RZ, 0x3c, !PT ;  /* 0x0000000100057812 */ /* 0x040fe200078e3cff */
[----:B------:R-:W-:Y:S01]  /*00e0*/  UMOV UR4, 0x400 ;  /* 0x0000040000047882 */ /* 0x000fe20000000000 */
[----:B------:R-:W-:-:S09]  /*00f0*/  LOP3.LUT R9, R0, 0x2, RZ, 0x3c, !PT ;  /* 0x0000000200097812 */ /* 0x000fd200078e3cff */
[----:B---3--:R-:W2:Y:S01]  /*0100*/  @P1 LDG.E R7, desc[UR6][R2.64] ;  /* 0x0000000602071981 */ /* 0x008ea2000c1e1900 */
[-C--:B------:R-:W-:Y:S01]  /*0110*/  ISETP.GT.U32.AND P0, PT, R5, R0.reuse, PT ;  /* 0x000000000500720c */ /* 0x080fe20003f04070 */
[C---:B------:R-:W-:Y:S01]  /*0120*/  IMAD.SHL.U32 R4, R0.reuse, 0x4, RZ ;  /* 0x0000000400047824 */ /* 0x040fe200078e00ff */
[----:B------:R-:W-:Y:S01]  /*0130*/  P2R R18, PR, RZ, 0x2 ;  /* 0x00000002ff127803 */ /* 0x000fe20000000000 */
[----:B0-----:R-:W-:Y:S01]  /*0140*/  ULEA UR4, UR5, UR4, 0x18 ;  /* 0x0000000405047291 */ /* 0x001fe2000f8ec0ff */
[----:B------:R-:W-:Y:S02]  /*0150*/  ISETP.GT.U32.AND P1, PT, R9, R0, PT ;  /* 0x000000000900720c */ /* 0x000fe40003f24070 */
[C---:B------:R-:W-:Y:S01]  /*0160*/  LOP3.LUT R5, R0.reuse, 0x4, RZ, 0x3c, !PT ;  /* 0x0000000400057812 */ /* 0x040fe200078e3cff */
[----:B------:R-:W-:Y:S01]  /*0170*/  BSSY.RECONVERGENT B0, `(.L_x_6) ;  /* 0x0000014000007945 */ /* 0x000fe20003800200 */
[C---:B------:R-:W-:Y:S02]  /*0180*/  LOP3.LUT R9, R0.reuse, 0x8, RZ, 0x3c, !PT ;  /* 0x0000000800097812 */ /* 0x040fe400078e3cff */
[----:B------:R-:W-:-:S02]  /*0190*/  LOP3.LUT R11, R0, 0x10, RZ, 0x3c, !PT ;  /* 0x00000010000b7812 */ /* 0x000fc400078e3cff */
[-C--:B------:R-:W-:Y:S02]  /*01a0*/  ISETP.GT.U32.AND P2, PT, R5, R0.reuse, PT ;  /* 0x000000000500720c */ /* 0x080fe40003f44070 */
[-C--:B------:R-:W-:Y:S02]  /*01b0*/  ISETP.GT.U32.AND P3, PT, R9, R0.reuse, PT ;  /* 0x000000000900720c */ /* 0x080fe40003f64070 */
[----:B------:R-:W-:Y:S02]  /*01c0*/  ISETP.GT.U32.AND P4, PT, R11, R0, PT ;  /* 0x000000000b00720c */ /* 0x000fe40003f84070 */
[----:B------:R-:W-:Y:S02]  /*01d0*/  LOP3.LUT R10, R0, 0x4, RZ, 0xc0, !PT ;  /* 0x00000004000a7812 */ /* 0x000fe400078ec0ff */
[C---:B------:R-:W-:Y:S02]  /*01e0*/  LOP3.LUT R5, R4.reuse, 0x4, RZ, 0x3c, !PT ;  /* 0x0000000404057812 */ /* 0x040fe400078e3cff */
[----:B------:R-:W-:Y:S01]  /*01f0*/  LOP3.LUT R6, R4, 0x8, RZ, 0x3c, !PT ;  /* 0x0000000804067812 */ /* 0x000fe200078e3cff */
[----:B--2---:R0:W-:Y:S01]  /*0200*/  STS [R4+UR4], R7 ;  /* 0x0000000704007988 */ /* 0x0041e20008000804 */
[----:B------:R-:W-:Y:S06]  /*0210*/  BAR.SYNC.DEFER_BLOCKING 0x0 ;  /* 0x0000000000007b1d */ /* 0x000fec0000010000 */
[----:B------:R-:W-:Y:S05]  /*0220*/  @!P0 BRA `(.L_x_7) ;  /* 0x0000000000208947 */ /* 0x000fea0003800000 */
[----:B------:R-:W-:Y:S01]  /*0230*/  LDS R8, [R4+UR4] ;  /* 0x0000000404087984 */ /* 0x000fe20008000800 */
[----:B0-----:R-:W-:-:S03]  /*0240*/  SHF.R.U32.HI R7, RZ, 0x1, R0 ;  /* 0x00000001ff077819 */ /* 0x001fc60000011600 */
[----:B------:R-:W0:Y:S01]  /*0250*/  LDS R9, [R5+UR4] ;  /* 0x0000000405097984 */ /* 0x000e220008000800 */
[----:B------:R-:W-:Y:S02]  /*0260*/  LOP3.LUT R7, R7, 0x1, RZ, 0xc0, !PT ;  /* 0x0000000107077812 */ /* 0x000fe400078ec0ff */
[----:B0-----:R-:W-:-:S04]  /*0270*/  ISETP.GT.AND P5, PT, R8, R9, PT ;  /* 0x000000090800720c */ /* 0x001fc80003fa4270 */
[----:B------:R-:W-:-:S13]  /*0280*/  ISETP.EQ.U32.XOR P5, PT, R7, 0x1, P5 ;  /* 0x000000010700780c */ /* 0x000fda0002fa2870 */
[----:B------:R1:W-:Y:S04]  /*0290*/  @P5 STS [R4+UR4], R9 ;  /* 0x0000000904005988 */ /* 0x0003e80008000804 */
[----:B------:R1:W-:Y:S02]  /*02a0*/  @P5 STS [R5+UR4], R8 ;  /* 0x0000000805005988 */ /* 0x0003e40008000804 */
.L_x_7:
[----:B------:R-:W-:Y:S05]  /*02b0*/  BSYNC.RECONVERGENT B0 ;  /* 0x0000000000007941 */ /* 0x000fea0003800200 */
.L_x_6:
[----:B------:R-:W-:Y:S06]  /*02c0*/  BAR.SYNC.DEFER_BLOCKING 0x0 ;  /* 0x0000000000007b1d */ /* 0x000fec0000010000 */
[----:B------:R-:W-:Y:S04]  /*02d0*/  BSSY.RECONVERGENT B0, `(.L_x_8) ;  /* 0x0000008000007945 */ /* 0x000fe80003800200 */
[----:B------:R-:W-:Y:S05]  /*02e0*/  @!P1 BRA `(.L_x_9) ;  /* 0x0000000000189947 */ /* 0x000fea0003800000 */
[----:B0-----:R-:W-:Y:S04]  /*02f0*/  LDS R7, [R4+UR4] ;  /* 0x0000000404077984 */ /* 0x001fe80008000800 */
[----:B-1----:R-:W0:Y:S02]  /*0300*/  LDS R8, [R6+UR4] ;  /* 0x0000000406087984 */ /* 0x002e240008000800 */
[----:B0-----:R-:W-:-:S04]  /*0310*/  ISETP.GT.AND P5, PT, R7, R8, PT ;  /* 0x000000080700720c */ /* 0x001fc80003fa4270 */
[----:B------:R-:W-:-:S13]  /*0320*/  ISETP.NE.XOR P5, PT, R10, RZ, P5 ;  /* 0x000000ff0a00720c */ /* 0x000fda0002fa5a70 */
[----:B------:R2:W-:Y:S04]  /*0330*/  @P5 STS [R4+UR4], R8 ;  /* 0x0000000804005988 */ /* 0x0005e80008000804 */
[----:B------:R2:W-:Y:S02]  /*0340*/  @P5 STS [R6+UR4], R7 ;  /* 0x0000000706005988 */ /* 0x0005e40008000804 */
.L_x_9:
[----:B------:R-:W-:Y:S05]  /*0350*/  BSYNC.RECONVERGENT B0 ;  /* 0x0000000000007941 */ /* 0x000fea0003800200 */
.L_x_8:
[----:B------:R-:W-:Y:S06]  /*0360*/  BAR.SYNC.DEFER_BLOCKING 0x0 ;  /* 0x0000000000007b1d */ /* 0x000fec0000010000 */
[----:B------:R-:W-:Y:S04]  /*0370*/  BSSY.RECONVERGENT B0, `(.L_x_10) ;  /* 0x0000008000007945 */ /* 0x000fe80003800200 */
[----:B------:R-:W-:Y:S05]  /*0380*/  @!P0 BRA `(.L_x_11) ;  /* 0x0000000000188947 */ /* 0x000fea0003800000 */
[----:B-12---:R-:W-:Y:S04]  /*0390*/  LDS R8, [R4+UR4] ;  /* 0x0000000404087984 */ /* 0x006fe80008000800 */
[----:B0-----:R-:W0:Y:S02]  /*03a0*/  LDS R7, [R5+UR4] ;  /* 0x0000000405077984 */ /* 0x001e240008000800 */
[----:B0-----:R-:W-:-:S04]  /*03b0*/  ISETP.GT.AND P5, PT, R8, R7, PT ;  /* 0x000000070800720c */ /* 0x001fc80003fa4270 */
[----:B------:R-:W-:-:S13]  /*03c0*/  ISETP.NE.XOR P5, PT, R10, RZ, P5 ;  /* 0x000000ff0a00720c */ /* 0x000fda0002fa5a70 */
[----:B------:R3:W-:Y:S04]  /*03d0*/  @P5 STS [R4+UR4], R7 ;  /* 0x0000000704005988 */ /* 0x0007e80008000804 */
[----:B------:R3:W-:Y:S02]  /*03e0*/  @P5 STS [R5+UR4], R8 ;  /* 0x0000000805005988 */ /* 0x0007e40008000804 */
.L_x_11:
[----:B------:R-:W-:Y:S05]  /*03f0*/  BSYNC.RECONVERGENT B0 ;  /* 0x0000000000007941 */ /* 0x000fea0003800200 */
.L_x_10:
[----:B------:R-:W-:Y:S01]  /*0400*/  BAR.SYNC.DEFER_BLOCKING 0x0 ;  /* 0x0000000000007b1d */ /* 0x000fe20000010000 */
[----:B------:R-:W-:Y:S02]  /*0410*/  LOP3.LUT R10, R0, 0x8, RZ, 0xc0, !PT ;  /* 0x00000008000a7812 */ /* 0x000fe400078ec0ff */
[----:B0-23--:R-:W-:-:S03]  /*0420*/  LOP3.LUT R7, R4, 0x10, RZ, 0x3c, !PT ;  /* 0x0000001004077812 */ /* 0x00dfc600078e3cff */
[----:B------:R-:W-:Y:S04]  /*0430*/  BSSY.RECONVERGENT B0, `(.L_x_12) ;  /* 0x0000008000007945 */ /* 0x000fe80003800200 */
[----:B------:R-:W-:Y:S05]  /*0440*/  @!P2 BRA `(.L_x_13) ;  /* 0x000000000018a947 */ /* 0x000fea0003800000 */
[----:B-1----:R-:W-:Y:S04]  /*0450*/  LDS R8, [R4+UR4] ;  /* 0x0000000404087984 */ /* 0x002fe80008000800 */
[----:B------:R-:W0:Y:S02]  /*0460*/  LDS R9, [R7+UR4] ;  /* 0x0000000407097984 */ /* 0x000e240008000800 */
[----:B0-----:R-:W-:-:S04]  /*0470*/  ISETP.GT.AND P5, PT, R8, R9, PT ;  /* 0x000000090800720c */ /* 0x001fc80003fa4270 */
[----:B------:R-:W-:-:S13]  /*0480*/  ISETP.NE.XOR P5, PT, R10, RZ, P5 ;  /* 0x000000ff0a00720c */ /* 0x000fda0002fa5a70 */
[----:B------:R0:W-:Y:S04]  /*0490*/  @P5 STS [R4+UR4], R9 ;  /* 0x0000000904005988 */ /* 0x0001e80008000804 */
[----:B------:R0:W-:Y:S02]  /*04a0*/  @P5 STS [R7+UR4], R8 ;  /* 0x0000000807005988 */ /* 0x0001e40008000804 */
.L_x_13:
[----:B------:R-:W-:Y:S05]  /*04b0*/  BSYNC.RECONVERGENT B0 ;  /* 0x0000000000007941 */ /* 0x000fea0003800200 */
.L_x_12:
[----:B------:R-:W-:Y:S06]  /*04c0*/  BAR.SYNC.DEFER_BLOCKING 0x0 ;  /* 0x0000000000007b1d */ /* 0x000fec0000010000 */
[----:B------:R-:W-:Y:S04]  /*04d0*/  BSSY.RECONVERGENT B0, `(.L_x_14) ;  /* 0x0000008000007945 */ /* 0x000fe80003800200 */
[----:B------:R-:W-:Y:S05]  /*04e0*/  @!P1 BRA `(.L_x_15) ;  /* 0x0000000000189947 */ /* 0x000fea0003800000 */
[----:B01----:R-:W-:Y:S04]  /*04f0*/  LDS R9, [R4+UR4] ;  /* 0x0000000404097984 */ /* 0x003fe80008000800 */
[----:B------:R-:W0:Y:S02]  /*0500*/  LDS R8, [R6+UR4] ;  /* 0x0000000406087984 */ /* 0x000e240008000800 */
[----:B0-----:R-:W-:-:S04]  /*0510*/  ISETP.GT.AND P5, PT, R9, R8, PT ;  /* 0x000000080900720c */ /* 0x001fc80003fa4270 */
[----:B------:R-:W-:-:S13]  /*0520*/  ISETP.NE.XOR P5, PT, R10, RZ, P5 ;  /* 0x000000ff0a00720c */ /* 0x000fda0002fa5a70 */
[----:B------:R2:W-:Y:S04]  /*0530*/  @P5 STS [R4+UR4], R8 ;  /* 0x0000000804005988 */ /* 0x0005e80008000804 */
[----:B------:R2:W-:Y:S02]  /*0540*/  @P5 STS [R6+UR4], R9 ;  /* 0x0000000906005988 */ /* 0x0005e40008000804 */
.L_x_15:
[----:B------:R-:W-:Y:S05]  /*0550*/  BSYNC.RECONVERGENT B0 ;  /* 0x0000000000007941 */ /* 0x000fea0003800200 */
.L_x_14:
[----:B------:R-:W-:Y:S06]  /*0560*/  BAR.SYNC.DEFER_BLOCKING 0x0 ;  /* 0x0000000000007b1d */ /* 0x000fec0000010000 */
[----:B------:R-:W-:Y:S04]  /*0570*/  BSSY.RECONVERGENT B0, `(.L_x_16) ;  /* 0x0000008000007945 */ /* 0x000fe80003800200 */
[----:B------:R-:W-:Y:S05]  /*0580*/  @!P0 BRA `(.L_x_17) ;  /* 0x0000000000188947 */ /* 0x000fea0003800000 */
[----:B012---:R-:W-:Y:S04]  /*0590*/  LDS R8, [R4+UR4] ;  /* 0x0000000404087984 */ /* 0x007fe80008000800 */
[----:B------:R-:W0:Y:S02]  /*05a0*/  LDS R9, [R5+UR4] ;  /* 0x0000000405097984 */ /* 0x000e240008000800 */
[----:B0-----:R-:W-:-:S04]  /*05b0*/  ISETP.GT.AND P5, PT, R8, R9, PT ;  /* 0x000000090800720c */ /* 0x001fc80003fa4270 */
[----:B------:R-:W-:-:S13]  /*05c0*/  ISETP.NE.XOR P5, PT, R10, RZ, P5 ;  /* 0x000000ff0a00720c */ /* 0x000fda0002fa5a70 */
[----:B------:R3:W-:Y:S04]  /*05d0*/  @P5 STS [R4+UR4], R9 ;  /* 0x0000000904005988 */ /* 0x0007e80008000804 */
[----:B------:R3:W-:Y:S02]  /*05e0*/  @P5 STS [R5+UR4], R8 ;  /* 0x0000000805005988 */ /* 0x0007e40008000804 */
.L_x_17:
[----:B------:R-:W-:Y:S05]  /*05f0*/  BSYNC.RECONVERGENT B0 ;  /* 0x0000000000007941 */ /* 0x000fea0003800200 */
.L_x_16:
[----:B------:R-:W-:Y:S01]  /*0600*/  BAR.SYNC.DEFER_BLOCKING 0x0 ;  /* 0x0000000000007b1d */ /* 0x000fe20000010000 */
[C---:B------:R-:W-:Y:S02]  /*0610*/  LOP3.LUT R11, R0.reuse, 0x10, RZ, 0xc0, !PT ;  /* 0x00000010000b7812 */ /* 0x040fe400078ec0ff */
[----:B------:R-:W-:Y:S02]  /*0620*/  LOP3.LUT R12, R0, 0x20, RZ, 0xc0, !PT ;  /* 0x00000020000c7812 */ /* 0x000fe400078ec0ff */
[----:B0123--:R-:W-:Y:S01]  /*0630*/  LOP3.LUT R8, R4, 0x20, RZ, 0x3c, !PT ;  /* 0x0000002004087812 */ /* 0x00ffe200078e3cff */
[----:B------:R-:W-:Y:S04]  /*0640*/  BSSY.RECONVERGENT B0, `(.L_x_18) ;  /* 0x0000008000007945 */ /* 0x000fe80003800200 */
[----:B------:R-:W-:Y:S05]  /*0650*/  @!P3 BRA `(.L_x_19) ;  /* 0x000000000018b947 */ /* 0x000fea0003800000 */
[----:B------:R-:W-:Y:S04]  /*0660*/  LDS R9, [R4+UR4] ;  /* 0x0000000404097984 */ /* 0x000fe80008000800 */
[----:B------:R-:W0:Y:S02]  /*0670*/  LDS R10, [R8+UR4] ;  /* 0x00000004080a7984 */ /* 0x000e240008000800 */
[----:B0-----:R-:W-:-:S04]  /*0680*/  ISETP.GT.AND P5, PT, R9, R10, PT ;  /* 0x0000000a0900720c */ /* 0x001fc80003fa4270 */
[----:B------:R-:W-:-:S13]  /*0690*/  ISETP.NE.XOR P5, PT, R11, RZ, P5 ;  /* 0x000000ff0b00720c */ /* 0x000fda0002fa5a70 */
[----:B------:R0:W-:Y:S04]  /*06a0*/  @P5 STS [R4+UR4], R10 ;  /* 0x0000000a04005988 */ /* 0x0001e80008000804 */
[----:B------:R0:W-:Y:S02]  /*06b0*/  @P5 STS [R8+UR4], R9 ;  /* 0x0000000908005988 */ /* 0x0001e40008000804 */
.L_x_19:
[----:B------:R-:W-:Y:S05]  /*06c0*/  BSYNC.RECONVERGENT B0 ;  /* 0x0000000000007941 */ /* 0x000fea0003800200 */
.L_x_18:
[----:B------:R-:W-:Y:S06]  /*06d0*/  BAR.SYNC.DEFER_BLOCKING 0x0 ;  /* 0x0000000000007b1d */ /* 0x000fec0000010000 */
[----:B------:R-:W-:Y:S04]  /*06e0*/  BSSY.RECONVERGENT B0, `(.L_x_20) ;  /* 0x0000008000007945 */ /* 0x000fe80003800200 */
[----:B------:R-:W-:Y:S05]  /*06f0*/  @!P2 BRA `(.L_x_21) ;  /* 0x000000000018a947 */ /* 0x000fea0003800000 */
[----:B0-----:R-:W-:Y:S04]  /*0700*/  LDS R10, [R4+UR4] ;  /* 0x00000004040a7984 */ /* 0x001fe80008000800 */
[----:B------:R-:W0:Y:S02]  /*0710*/  LDS R9, [R7+UR4] ;  /* 0x0000000407097984 */ /* 0x000e240008000800 */
[----:B0-----:R-:W-:-:S04]  /*0720*/  ISETP.GT.AND P5, PT, R10, R9, PT ;  /* 0x000000090a00720c */ /* 0x001fc80003fa4270 */
[----:B------:R-:W-:-:S13]  /*0730*/  ISETP.NE.XOR P5, PT, R11, RZ, P5 ;  /* 0x000000ff0b00720c */ /* 0x000fda0002fa5a70 */
[----:B------:R1:W-:Y:S04]  /*0740*/  @P5 STS [R4+UR4], R9 ;  /* 0x0000000904005988 */ /* 0x0003e80008000804 */
[----:B------:R1:W-:Y:S02]  /*0750*/  @P5 STS [R7+UR4], R10 ;  /* 0x0000000a07005988 */ /* 0x0003e40008000804 */
.L_x_21:
[----:B------:R-:W-:Y:S05]  /*0760*/  BSYNC.RECONVERGENT B0 ;  /* 0x0000000000007941 */ /* 0x000fea0003800200 */
.L_x_20:
        /* <DEDUP_REMOVED lines=9> */
.L_x_23:
[----:B------:R-:W-:Y:S05]  /*0800*/  BSYNC.RECONVERGENT B0 ;  /* 0x0000000000007941 */ /* 0x000fea0003800200 */
.L_x_22:
        /* <DEDUP_REMOVED lines=9> */
.L_x_25:
[----:B------:R-:W-:Y:S05]  /*08a0*/  BSYNC.RECONVERGENT B0 ;  /* 0x0000000000007941 */ /* 0x000fea0003800200 */
.L_x_24:
[----:B------:R-:W-:Y:S01]  /*08b0*/  BAR.SYNC.DEFER_BLOCKING 0x0 ;  /* 0x0000000000007b1d */ /* 0x000fe20000010000 */
[----:B------:R-:W-:Y:S02]  /*08c0*/  LOP3.LUT R13, R0, 0x20, RZ, 0x3c, !PT ;  /* 0x00000020000d7812 */ /* 0x000fe400078e3cff */
[----:B0123--:R-:W-:-:S03]  /*08d0*/  LOP3.LUT R9, R4, 0x40, RZ, 0x3c, !PT ;  /* 0x0000004004097812 */ /* 0x00ffc600078e3cff */
        /* <DEDUP_REMOVED lines=8> */
.L_x_27:
[----:B------:R-:W-:Y:S05]  /*0960*/  BSYNC.RECONVERGENT B0 ;  /* 0x0000000000007941 */ /* 0x000fea0003800200 */
.L_x_26:
        /* <DEDUP_REMOVED lines=9> */
.L_x_29:
[----:B------:R-:W-:Y:S05]  /*0a00*/  BSYNC.RECONVERGENT B0 ;  /* 0x0000000000007941 */ /* 0x000fea0003800200 */
.L_x_28:
        /* <DEDUP_REMOVED lines=9> */
.L_x_31:
[----:B------:R-:W-:Y:S05]  /*0aa0*/  BSYNC.RECONVERGENT B0 ;  /* 0x0000000000007941 */ /* 0x000fea0003800200 */
.L_x_30:
        /* <DEDUP_REMOVED lines=9> */
.L_x_33:
[----:B------:R-:W-:Y:S05]  /*0b40*/  BSYNC.RECONVERGENT B0 ;  /* 0x0000000000007941 */ /* 0x000fea0003800200 */
.L_x_32:
[----:B------:R-:W-:Y:S06]  /*0b50*/  BAR.SYNC.DEFER_BLOCKING 0x0 ;  /* 0x0000000000007b1d */ /* 0x000fec0000010000 */
[----:B------:R-:W-:Y:S04]  /*0b60*/  BSSY.RECONVERGENT B0, `(.L_x_34) ;  /* 0x0000008000007945 */ /* 0x000fe80003800200 */
[----:B------:R-:W-:Y:S05]  /*0b70*/  @!P0 BRA `(.L_x_35) ;  /* 0x0000000000188947 */ /* 0x000fea0003800000 */
[----:B0123--:R-:W-:Y:S04]  /*0b80*/  LDS R10, [R4+UR4] ;  /* 0x00000004040a7984 */ /* 0x00ffe80008000800 */
[----:B------:R-:W0:Y:S02]  /*0b90*/  LDS R11, [R5+UR4] ;  /* 0x00000004050b7984 */ /* 0x000e240008000800 */
[----:B0-----:R-:W-:-:S04]  /*0ba0*/  ISETP.GT.AND P5, PT, R10, R11, PT ;  /* 0x0000000b0a00720c */ /* 0x001fc80003fa4270 */
[----:B------:R-:W-:-:S13]  /*0bb0*/  ISETP.NE.XOR P5, PT, R12, RZ, P5 ;  /* 0x000000ff0c00720c */ /* 0x000fda0002fa5a70 */
[----:B------:R4:W-:Y:S04]  /*0bc0*/  @P5 STS [R4+UR4], R11 ;  /* 0x0000000b04005988 */ /* 0x0009e80008000804 */
[----:B------:R4:W-:Y:S02]  /*0bd0*/  @P5 STS [R5+UR4], R10 ;  /* 0x0000000a05005988 */ /* 0x0009e40008000804 */
.L_x_35:
[----:B------:R-:W-:Y:S05]  /*0be0*/  BSYNC.RECONVERGENT B0 ;  /* 0x0000000000007941 */ /* 0x000fea0003800200 */
.L_x_34:
[----:B------:R-:W-:Y:S01]  /*0bf0*/  BAR.SYNC.DEFER_BLOCKING 0x0 ;  /* 0x0000000000007b1d */ /* 0x000fe20000010000 */
[----:B------:R-:W-:Y:S02]  /*0c00*/  ISETP.GT.U32.AND P5, PT, R13, R0, PT ;  /* 0x000000000d00720c */ /* 0x000fe40003fa4070 */
[C---:B------:R-:W-:Y:S02]  /*0c10*/  LOP3.LUT R14, R0.reuse, 0x40, RZ, 0xc0, !PT ;  /* 0x00000040000e7812 */ /* 0x040fe400078ec0ff */
[C---:B01234-:R-:W-:Y:S01]  /*0c20*/  LOP3.LUT R11, R0.reuse, 0x40, RZ, 0x3c, !PT ;  /* 0x00000040000b7812 */ /* 0x05ffe200078e3cff */
[----:B------:R-:W-:Y:S01]  /*0c30*/  BSSY.RECONVERGENT B0, `(.L_x_36) ;  /* 0x000000a000007945 */ /* 0x000fe20003800200 */
[----:B------:R-:W-:Y:S02]  /*0c40*/  LOP3.LUT R16, R0, 0x80, RZ, 0xc0, !PT ;  /* 0x0000008000107812 */ /* 0x000fe400078ec0ff */
[----:B------:R-:W-:-:S05]  /*0c50*/  LOP3.LUT R10, R4, 0x80, RZ, 0x3c, !PT ;  /* 0x00000080040a7812 */ /* 0x000fca00078e3cff */
[----:B------:R-:W-:Y:S05]  /*0c60*/  @!P5 BRA `(.L_x_37) ;  /* 0x000000000018d947 */ /* 0x000fea0003800000 */
[----:B------:R-:W-:Y:S04]  /*0c70*/  LDS R13, [R4+UR4] ;  /* 0x00000004040d7984 */ /* 0x000fe80008000800 */
[----:B------:R-:W0:Y:S02]  /*0c80*/  LDS R12, [R10+UR4] ;  /* 0x000000040a0c7984 */ /* 0x000e240008000800 */
[----:B0-----:R-:W-:-:S04]  /*0c90*/  ISETP.GT.AND P6, PT, R13, R12, PT ;  /* 0x0000000c0d00720c */ /* 0x001fc80003fc4270 */
[----:B------:R-:W-:-:S13]  /*0ca0*/  ISETP.NE.XOR P6, PT, R14, RZ, P6 ;  /* 0x000000ff0e00720c */ /* 0x000fda00037c5a70 */
[----:B------:R0:W-:Y:S04]  /*0cb0*/  @P6 STS [R4+UR4], R12 ;  /* 0x0000000c04006988 */ /* 0x0001e80008000804 */
[----:B------:R0:W-:Y:S02]  /*0cc0*/  @P6 STS [R10+UR4], R13 ;  /* 0x0000000d0a006988 */ /* 0x0001e40008000804 */
.L_x_37:
[----:B------:R-:W-:Y:S05]  /*0cd0*/  BSYNC.RECONVERGENT B0 ;  /* 0x0000000000007941 */ /* 0x000fea0003800200 */
.L_x_36:
        /* <DEDUP_REMOVED lines=9> */
.L_x_39:
[----:B------:R-:W-:Y:S05]  /*0d70*/  BSYNC.RECONVERGENT B0 ;  /* 0x0000000000007941 */ /* 0x000fea0003800200 */
.L_x_38:
        /* <DEDUP_REMOVED lines=9> */
.L_x_41:
[----:B------:R-:W-:Y:S05]  /*0e10*/  BSYNC.RECONVERGENT B0 ;  /* 0x0000000000007941 */ /* 0x000fea0003800200 */
.L_x_40:
        /* <DEDUP_REMOVED lines=9> */
.L_x_43:
[----:B------:R-:W-:Y:S05]  /*0eb0*/  BSYNC.RECONVERGENT B0 ;  /* 0x0000000000007941 */ /* 0x000fea0003800200 */
.L_x_42:
        /* <DEDUP_REMOVED lines=9> */
.L_x_45:
[----:B------:R-:W-:Y:S05]  /*0f50*/  BSYNC.RECONVERGENT B0 ;  /* 0x0000000000007941 */ /* 0x000fea0003800200 */
.L_x_44:
[----:B------:R-:W-:Y:S06]  /*0f60*/  BAR.SYNC.DEFER_BLOCKING 0x0 ;  /* 0x0000000000007b1d */ /* 0x000fec0000010000 */
[----:B------:R-:W-:Y:S04]  /*0f70*/  BSSY.RECONVERGENT B0, `(.L_x_46) ;  /* 0x0000008000007945 */ /* 0x000fe80003800200 */
[----:B------:R-:W-:Y:S05]  /*0f80*/  @!P0 BRA `(.L_x_47) ;  /* 0x0000000000188947 */ /* 0x000fea0003800000 */
[----:B01234-:R-:W-:Y:S04]  /*0f90*/  LDS R12, [R4+UR4] ;  /* 0x00000004040c7984 */ /* 0x01ffe80008000800 */
[----:B------:R-:W0:Y:S02]  /*0fa0*/  LDS R13, [R5+UR4] ;  /* 0x00000004050d7984 */ /* 0x000e240008000800 */
[----:B0-----:R-:W-:-:S04]  /*0fb0*/  ISETP.GT.AND P6, PT, R12, R13, PT ;  /* 0x0000000d0c00720c */ /* 0x001fc80003fc4270 */
[----:B------:R-:W-:-:S13]  /*0fc0*/  ISETP.NE.XOR P6, PT, R14, RZ, P6 ;  /* 0x000000ff0e00720c */ /* 0x000fda00037c5a70 */
[----:B------:R0:W-:Y:S04]  /*0fd0*/  @P6 STS [R4+UR4], R13 ;  /* 0x0000000d04006988 */ /* 0x0001e80008000804 */
[----:B------:R0:W-:Y:S02]  /*0fe0*/  @P6 STS [R5+UR4], R12 ;  /* 0x0000000c05006988 */ /* 0x0001e40008000804 */
.L_x_47:
[----:B------:R-:W-:Y:S05]  /*0ff0*/  BSYNC.RECONVERGENT B0 ;  /* 0x0000000000007941 */ /* 0x000fea0003800200 */
.L_x_46:
[----:B------:R-:W-:Y:S01]  /*1000*/  BAR.SYNC.DEFER_BLOCKING 0x0 ;  /* 0x0000000000007b1d */ /* 0x000fe20000010000 */
[----:B------:R-:W-:Y:S02]  /*1010*/  ISETP.GT.U32.AND P6, PT, R11, R0, PT ;  /* 0x000000000b00720c */ /* 0x000fe40003fc4070 */
[C---:B01234-:R-:W-:Y:S02]  /*1020*/  LOP3.LUT R13, R0.reuse, 0x80, RZ, 0x3c, !PT ;  /* 0x00000080000d7812 */ /* 0x05ffe400078e3cff */
[----:B------:R-:W-:Y:S01]  /*1030*/  LOP3.LUT R17, R0, 0x100, RZ, 0xc0, !PT ;  /* 0x0000010000117812 */ /* 0x000fe200078ec0ff */
[----:B------:R-:W-:Y:S01]  /*1040*/  BSSY.RECONVERGENT B0, `(.L_x_48) ;  /* 0x000000a000007945 */ /* 0x000fe20003800200 */
[----:B------:R-:W-:Y:S02]  /*1050*/  LOP3.LUT R12, R4, 0x100, RZ, 0x3c, !PT ;  /* 0x00000100040c7812 */ /* 0x000fe400078e3cff */
[----:B------:R-:W-:-:S05]  /*1060*/  P2R R19, PR, RZ, 0x40 ;  /* 0x00000040ff137803 */ /* 0x000fca0000000000 */
[----:B------:R-:W-:Y:S05]  /*1070*/  @!P6 BRA `(.L_x_49) ;  /* 0x000000000018e947 */ /* 0x000fea0003800000 */
[----:B------:R-:W-:Y:S04]  /*1080*/  LDS R15, [R4+UR4] ;  /* 0x00000004040f7984 */ /* 0x000fe80008000800 */
[----:B------:R-:W0:Y:S02]  /*1090*/  LDS R14, [R12+UR4] ;  /* 0x000000040c0e7984 */ /* 0x000e240008000800 */
[----:B0-----:R-:W-:-:S04]  /*10a0*/  ISETP.GT.AND P6, PT, R15, R14, PT ;  /* 0x0000000e0f00720c */ /* 0x001fc80003fc4270 */
[----:B------:R-:W-:-:S13]  /*10b0*/  ISETP.NE.XOR P6, PT, R16, RZ, P6 ;  /* 0x000000ff1000720c */ /* 0x000fda00037c5a70 */
[----:B------:R0:W-:Y:S04]  /*10c0*/  @P6 STS [R4+UR4], R14 ;  /* 0x0000000e04006988 */ /* 0x0001e80008000804 */
[----:B------:R0:W-:Y:S02]  /*10d0*/  @P6 STS [R12+UR4], R15 ;  /* 0x0000000f0c006988 */ /* 0x0001e40008000804 */
.L_x_49:
[----:B------:R-:W-:Y:S05]  /*10e0*/  BSYNC.RECONVERGENT B0 ;  /* 0x0000000000007941 */ /* 0x000fea0003800200 */
.L_x_48:
        /* <DEDUP_REMOVED lines=9> */
.L_x_51:
[----:B------:R-:W-:Y:S05]  /*1180*/  BSYNC.RECONVERGENT B0 ;  /* 0x0000000000007941 */ /* 0x000fea0003800200 */
.L_x_50:
        /* <DEDUP_REMOVED lines=9> */
.L_x_53:
[----:B------:R-:W-:Y:S05]  /*1220*/  BSYNC.RECONVERGENT B0 ;  /* 0x0000000000007941 */ /* 0x000fea0003800200 */
.L_x_52:
        /* <DEDUP_REMOVED lines=9> */
.L_x_55:
[----:B------:R-:W-:Y:S05]  /*12c0*/  BSYNC.RECONVERGENT B0 ;  /* 0x0000000000007941 */ /* 0x000fea0003800200 */
.L_x_54:
        /* <DEDUP_REMOVED lines=9> */
.L_x_57:
[----:B------:R-:W-:Y:S05]  /*1360*/  BSYNC.RECONVERGENT B0 ;  /* 0x0000000000007941 */ /* 0x000fea0003800200 */
.L_x_56:
        /* <DEDUP_REMOVED lines=9> */
.L_x_59:
[----:B------:R-:W-:Y:S05]  /*1400*/  BSYNC.RECONVERGENT B0 ;  /* 0x0000000000007941 */ /* 0x000fea0003800200 */
.L_x_58:
        /* <DEDUP_REMOVED lines=9> */
.L_x_61:
[----:B------:R-:W-:Y:S05]  /*14a0*/  BSYNC.RECONVERGENT B0 ;  /* 0x0000000000007941 */ /* 0x000fea0003800200 */
.L_x_60:
        /* <DEDUP_REMOVED lines=14> */
.L_x_63:
[----:B------:R-:W-:Y:S05]  /*1590*/  BSYNC.RECONVERGENT B0 ;  /* 0x0000000000007941 */ /* 0x000fea0003800200 */
.L_x_62:
[----:B------:R-:W-:Y:S01]  /*15a0*/  BAR.SYNC.DEFER_BLOCKING 0x0 ;  /* 0x0000000000007b1d */ /* 0x000fe20000010000 */
[----:B------:R-:W-:-:S05]  /*15b0*/  ISETP.GT.U32.AND P6, PT, R11, R0, PT ;  /* 0x000000000b00720c */ /* 0x000fca0003fc4070 */
[----:B------:R-:W-:Y:S08]  /*15c0*/  BSSY.RECONVERGENT B0, `(.L_x_64) ;  /* 0x0000008000007945 */ /* 0x000ff00003800200 */
[----:B------:R-:W-:Y:S05]  /*15d0*/  @!P6 BRA `(.L_x_65) ;  /* 0x000000000018e947 */ /* 0x000fea0003800000 */
[----:B0-----:R-:W-:Y:S04]  /*15e0*/  LDS R21, [R4+UR4] ;  /* 0x0000000404157984 */ /* 0x001fe80008000800 */
[----:B------:R-:W0:Y:S02]  /*15f0*/  LDS R16, [R12+UR4] ;  /* 0x000000040c107984 */ /* 0x000e240008000800 */
[----:B0-----:R-:W-:-:S04]  /*1600*/  ISETP.GT.AND P6, PT, R21, R16, PT ;  /* 0x000000101500720c */ /* 0x001fc80003fc4270 */
[----:B------:R-:W-:-:S13]  /*1610*/  ISETP.NE.XOR P6, PT, R17, RZ, P6 ;  /* 0x000000ff1100720c */ /* 0x000fda00037c5a70 */
[----:B------:R1:W-:Y:S04]  /*1620*/  @P6 STS [R4+UR4], R16 ;  /* 0x0000001004006988 */ /* 0x0003e80008000804 */
[----:B------:R1:W-:Y:S02]  /*1630*/  @P6 STS [R12+UR4], R21 ;  /* 0x000000150c006988 */ /* 0x0003e40008000804 */
.L_x_65:
[----:B------:R-:W-:Y:S05]  /*1640*/  BSYNC.RECONVERGENT B0 ;  /* 0x0000000000007941 */ /* 0x000fea0003800200 */
.L_x_64:
        /* <DEDUP_REMOVED lines=9> */
.L_x_67:
[----:B------:R-:W-:Y:S05]  /*16e0*/  BSYNC.RECONVERGENT B0 ;  /* 0x0000000000007941 */ /* 0x000fea0003800200 */
.L_x_66:
        /* <DEDUP_REMOVED lines=9> */
.L_x_69:
[----:B------:R-:W-:Y:S05]  /*1780*/  BSYNC.RECONVERGENT B0 ;  /* 0x0000000000007941 */ /* 0x000fea0003800200 */
.L_x_68:
        /* <DEDUP_REMOVED lines=9> */
.L_x_71:
[----:B------:R-:W-:Y:S05]  /*1820*/  BSYNC.RECONVERGENT B0 ;  /* 0x0000000000007941 */ /* 0x000fea0003800200 */
.L_x_70:
        /* <DEDUP_REMOVED lines=9> */
.L_x_73:
[----:B------:R-:W-:Y:S05]  /*18c0*/  BSYNC.RECONVERGENT B0 ;  /* 0x0000000000007941 */ /* 0x000fea0003800200 */
.L_x_72:
        /* <DEDUP_REMOVED lines=9> */
.L_x_75:
[----:B------:R-:W-:Y:S05]  /*1960*/  BSYNC.RECONVERGENT B0 ;  /* 0x0000000000007941 */ /* 0x000fea0003800200 */
.L_x_74:
        /* <DEDUP_REMOVED lines=9> */
.L_x_77:
[----:B------:R-:W-:Y:S05]  /*1a00*/  BSYNC.RECONVERGENT B0 ;  /* 0x0000000000007941 */ /* 0x000fea0003800200 */
.L_x_76:
[----:B------:R-:W-:Y:S01]  /*1a10*/  BAR.SYNC.DEFER_BLOCKING 0x0 ;  /* 0x0000000000007b1d */ /* 0x000fe20000010000 */
[----:B------:R-:W-:Y:S02]  /*1a20*/  ISETP.GT.U32.AND P6, PT, R15, R0, PT ;  /* 0x000000000f00720c */ /* 0x000fe40003fc4070 */
[----:B------:R-:W-:Y:S02]  /*1a30*/  LOP3.LUT R17, R0, 0x200, RZ, 0x3c, !PT ;  /* 0x0000020000117812 */ /* 0x000fe400078e3cff */
[----:B01234-:R-:W-:Y:S01]  /*1a40*/  LOP3.LUT R16, R4, 0x400, RZ, 0x3c, !PT ;  /* 0x0000040004107812 */ /* 0x01ffe200078e3cff */
[----:B------:R-:W-:Y:S01]  /*1a50*/  BSSY.RECONVERGENT B0, `(.L_x_78) ;  /* 0x0000009000007945 */ /* 0x000fe20003800200 */
[----:B------:R-:W-:-:S07]  /*1a60*/  P2R R23, PR, RZ, 0x40 ;  /* 0x00000040ff177803 */ /* 0x000fce0000000000 */
[----:B------:R-:W-:Y:S05]  /*1a70*/  @!P6 BRA `(.L_x_79) ;  /* 0x000000000018e947 */ /* 0x000fea0003800000 */
[----:B------:R-:W-:Y:S04]  /*1a80*/  LDS R15, [R4+UR4] ;  /* 0x00000004040f7984 */ /* 0x000fe80008000800 */
[----:B------:R-:W0:Y:S02]  /*1a90*/  LDS R21, [R16+UR4] ;  /* 0x0000000410157984 */ /* 0x000e240008000800 */
[----:B0-----:R-:W-:-:S04]  /*1aa0*/  ISETP.GT.AND P6, PT, R15, R21, PT ;  /* 0x000000150f00720c */ /* 0x001fc80003fc4270 */
[----:B------:R-:W-:-:S13]  /*1ab0*/  ISETP.NE.XOR P6, PT, R20, RZ, P6 ;  /* 0x000000ff1400720c */ /* 0x000fda00037c5a70 */
[----:B------:R0:W-:Y:S04]  /*1ac0*/  @P6 STS [R4+UR4], R21 ;  /* 0x0000001504006988 */ /* 0x0001e80008000804 */
[----:B------:R0:W-:Y:S02]  /*1ad0*/  @P6 STS [R16+UR4], R15 ;  /* 0x0000000f10006988 */ /* 0x0001e40008000804 */
.L_x_79:
[----:B------:R-:W-:Y:S05]  /*1ae0*/  BSYNC.RECONVERGENT B0 ;  /* 0x0000000000007941 */ /* 0x000fea0003800200 */
.L_x_78:
[----:B------:R-:W-:Y:S01]  /*1af0*/  BAR.SYNC.DEFER_BLOCKING 0x0 ;  /* 0x0000000000007b1d */ /* 0x000fe20000010000 */
[----:B------:R-:W-:-:S05]  /*1b00*/  ISETP.GT.U32.AND P6, PT, R13, R0, PT ;  /* 0x000000000d00720c */ /* 0x000fca0003fc4070 */
[----:B------:R-:W-:Y:S08]  /*1b10*/  BSSY.RECONVERGENT B0, `(.L_x_80) ;  /* 0x0000008000007945 */ /* 0x000ff00003800200 */
[----:B------:R-:W-:Y:S05]  /*1b20*/  @!P6 BRA `(.L_x_81) ;  /* 0x000000000018e947 */ /* 0x000fea0003800000 */
[----:B------:R-:W-:Y:S04]  /*1b30*/  LDS R13, [R4+UR4] ;  /* 0x00000004040d7984 */ /* 0x000fe80008000800 */
[----:B0-----:R-:W0:Y:S02]  /*1b40*/  LDS R15, [R14+UR4] ;  /* 0x000000040e0f7984 */ /* 0x001e240008000800 */
[----:B0-----:R-:W-:-:S04]  /*1b50*/  ISETP.GT.AND P6, PT, R13, R15, PT ;  /* 0x0000000f0d00720c */ /* 0x001fc80003fc4270 */
[----:B------:R-:W-:-:S13]  /*1b60*/  ISETP.NE.XOR P6, PT, R20, RZ, P6 ;  /* 0x000000ff1400720c */ /* 0x000fda00037c5a70 */
[----:B------:R1:W-:Y:S04]  /*1b70*/  @P6 STS [R4+UR4], R15 ;  /* 0x0000000f04006988 */ /* 0x0003e80008000804 */
[----:B------:R1:W-:Y:S02]  /*1b80*/  @P6 STS [R14+UR4], R13 ;  /* 0x0000000d0e006988 */ /* 0x0003e40008000804 */
.L_x_81:
[----:B------:R-:W-:Y:S05]  /*1b90*/  BSYNC.RECONVERGENT B0 ;  /* 0x0000000000007941 */ /* 0x000fea0003800200 */
.L_x_80:
[----:B------:R-:W-:Y:S01]  /*1ba0*/  BAR.SYNC.DEFER_BLOCKING 0x0 ;  /* 0x0000000000007b1d */ /* 0x000fe20000010000 */
[----:B------:R-:W-:-:S05]  /*1bb0*/  ISETP.GT.U32.AND P6, PT, R11, R0, PT ;  /* 0x000000000b00720c */ /* 0x000fca0003fc4070 */
[----:B------:R-:W-:Y:S08]  /*1bc0*/  BSSY.RECONVERGENT B0, `(.L_x_82) ;  /* 0x0000008000007945 */ /* 0x000ff00003800200 */
[----:B------:R-:W-:Y:S05]  /*1bd0*/  @!P6 BRA `(.L_x_83) ;  /* 0x000000000018e947 */ /* 0x000fea0003800000 */
[----:B------:R-:W-:Y:S04]  /*1be0*/  LDS R11, [R4+UR4] ;  /* 0x00000004040b7984 */ /* 0x000fe80008000800 */
[----:B-1----:R-:W1:Y:S02]  /*1bf0*/  LDS R13, [R12+UR4] ;  /* 0x000000040c0d7984 */ /* 0x002e640008000800 */
[----:B-1----:R-:W-:-:S04]  /*1c00*/  ISETP.GT.AND P6, PT, R11, R13, PT ;  /* 0x0000000d0b00720c */ /* 0x002fc80003fc4270 */
[----:B------:R-:W-:-:S13]  /*1c10*/  ISETP.NE.XOR P6, PT, R20, RZ, P6 ;  /* 0x000000ff1400720c */ /* 0x000fda00037c5a70 */
[----:B------:R2:W-:Y:S04]  /*1c20*/  @P6 STS [R4+UR4], R13 ;  /* 0x0000000d04006988 */ /* 0x0005e80008000804 */
[----:B------:R2:W-:Y:S02]  /*1c30*/  @P6 STS [R12+UR4], R11 ;  /* 0x0000000b0c006988 */ /* 0x0005e40008000804 */
.L_x_83:
[----:B------:R-:W-:Y:S05]  /*1c40*/  BSYNC.RECONVERGENT B0 ;  /* 0x0000000000007941 */ /* 0x000fea0003800200 */
.L_x_82:
[----:B------:R-:W-:Y:S06]  /*1c50*/  BAR.SYNC.DEFER_BLOCKING 0x0 ;  /* 0x0000000000007b1d */ /* 0x000fec0000010000 */
[----:B------:R-:W-:Y:S04]  /*1c60*/  BSSY.RECONVERGENT B0, `(.L_x_84) ;  /* 0x0000008000007945 */ /* 0x000fe80003800200 */
[----:B------:R-:W-:Y:S05]  /*1c70*/  @!P5 BRA `(.L_x_85) ;  /* 0x000000000018d947 */ /* 0x000fea0003800000 */
[----:B--2---:R-:W-:Y:S04]  /*1c80*/  LDS R11, [R4+UR4] ;  /* 0x00000004040b7984 */ /* 0x004fe80008000800 */
[----:B-1----:R-:W1:Y:S02]  /*1c90*/  LDS R13, [R10+UR4] ;  /* 0x000000040a0d7984 */ /* 0x002e640008000800 */
[----:B-1----:R-:W-:-:S04]  /*1ca0*/  ISETP.GT.AND P6, PT, R11, R13, PT ;  /* 0x0000000d0b00720c */ /* 0x002fc80003fc4270 */
[----:B------:R-:W-:-:S13]  /*1cb0*/  ISETP.NE.XOR P6, PT, R20, RZ, P6 ;  /* 0x000000ff1400720c */ /* 0x000fda00037c5a70 */
[----:B------:R3:W-:Y:S04]  /*1cc0*/  @P6 STS [R4+UR4], R13 ;  /* 0x0000000d04006988 */ /* 0x0007e80008000804 */
[----:B------:R3:W-:Y:S02]  /*1cd0*/  @P6 STS [R10+UR4], R11 ;  /* 0x0000000b0a006988 */ /* 0x0007e40008000804 */
.L_x_85:
[----:B------:R-:W-:Y:S05]  /*1ce0*/  BSYNC.RECONVERGENT B0 ;  /* 0x0000000000007941 */ /* 0x000fea0003800200 */
.L_x_84:
[----:B------:R-:W-:Y:S06]  /*1cf0*/  BAR.SYNC.DEFER_BLOCKING 0x0 ;  /* 0x0000000000007b1d */ /* 0x000fec0000010000 */
[----:B------:R-:W-:Y:S04]  /*1d00*/  BSSY.RECONVERGENT B0, `(.L_x_86) ;  /* 0x0000008000007945 */ /* 0x000fe80003800200 */
[----:B------:R-:W-:Y:S05]  /*1d10*/  @!P4 BRA `(.L_x_87) ;  /* 0x000000000018c947 */ /* 0x000fea0003800000 */
[----:B------:R-:W-:Y:S04]  /*1d20*/  LDS R24, [R4+UR4] ;  /* 0x0000000404187984 */ /* 0x000fe80008000800 */
[----:B--23--:R-:W2:Y:S02]  /*1d30*/  LDS R11, [R9+UR4] ;  /* 0x00000004090b7984 */ /* 0x00cea40008000800 */
[----:B--2---:R-:W-:-:S04]  /*1d40*/  ISETP.GT.AND P6, PT, R24, R11, PT ;  /* 0x0000000b1800720c */ /* 0x004fc80003fc4270 */
[----:B------:R-:W-:-:S13]  /*1d50*/  ISETP.NE.XOR P6, PT, R20, RZ, P6 ;  /* 0x000000ff1400720c */ /* 0x000fda00037c5a70 */
[----:B------:R4:W-:Y:S04]  /*1d60*/  @P6 STS [R4+UR4], R11 ;  /* 0x0000000b04006988 */ /* 0x0009e80008000804 */
[----:B------:R4:W-:Y:S02]  /*1d70*/  @P6 STS [R9+UR4], R24 ;  /* 0x0000001809006988 */ /* 0x0009e40008000804 */
.L_x_87:
[----:B------:R-:W-:Y:S05]  /*1d80*/  BSYNC.RECONVERGENT B0 ;  /* 0x0000000000007941 */ /* 0x000fea0003800200 */
.L_x_86:
[----:B------:R-:W-:Y:S06]  /*1d90*/  BAR.SYNC.DEFER_BLOCKING 0x0 ;  /* 0x0000000000007b1d */ /* 0x000fec0000010000 */
[----:B------:R-:W-:Y:S04]  /*1da0*/  BSSY.RECONVERGENT B0, `(.L_x_88) ;  /* 0x0000008000007945 */ /* 0x000fe80003800200 */
[----:B------:R-:W-:Y:S05]  /*1db0*/  @!P3 BRA `(.L_x_89) ;  /* 0x000000000018b947 */ /* 0x000fea0003800000 */
[----:B--234-:R-:W-:Y:S04]  /*1dc0*/  LDS R11, [R4+UR4] ;  /* 0x00000004040b7984 */ /* 0x01cfe80008000800 */
[----:B-1----:R-:W1:Y:S02]  /*1dd0*/  LDS R13, [R8+UR4] ;  /* 0x00000004080d7984 */ /* 0x002e640008000800 */
[----:B-1----:R-:W-:-:S04]  /*1de0*/  ISETP.GT.AND P6, PT, R11, R13, PT ;  /* 0x0000000d0b00720c */ /* 0x002fc80003fc4270 */
[----:B------:R-:W-:-:S13]  /*1df0*/  ISETP.NE.XOR P6, PT, R20, RZ, P6 ;  /* 0x000000ff1400720c */ /* 0x000fda00037c5a70 */
[----:B------:R1:W-:Y:S04]  /*1e00*/  @P6 STS [R4+UR4], R13 ;  /* 0x0000000d04006988 */ /* 0x0003e80008000804 */
[----:B------:R1:W-:Y:S02]  /*1e10*/  @P6 STS [R8+UR4], R11 ;  /* 0x0000000b08006988 */ /* 0x0003e40008000804 */
.L_x_89:
[----:B------:R-:W-:Y:S05]  /*1e20*/  BSYNC.RECONVERGENT B0 ;  /* 0x0000000000007941 */ /* 0x000fea0003800200 */
.L_x_88:
[----:B------:R-:W-:Y:S06]  /*1e30*/  BAR.SYNC.DEFER_BLOCKING 0x0 ;  /* 0x0000000000007b1d */ /* 0x000fec0000010000 */
[----:B------:R-:W-:Y:S04]  /*1e40*/  BSSY.RECONVERGENT B0, `(.L_x_90) ;  /* 0x0000008000007945 */ /* 0x000fe80003800200 */
[----:B------:R-:W-:Y:S05]  /*1e50*/  @!P2 BRA `(.L_x_91) ;  /* 0x000000000018a947 */ /* 0x000fea0003800000 */
[----:B----4-:R-:W-:Y:S04]  /*1e60*/  LDS R24, [R4+UR4] ;  /* 0x0000000404187984 */ /* 0x010fe80008000800 */
[----:B-123--:R-:W1:Y:S02]  /*1e70*/  LDS R11, [R7+UR4] ;  /* 0x00000004070b7984 */ /* 0x00ee640008000800 */
[----:B-1----:R-:W-:-:S04]  /*1e80*/  ISETP.GT.AND P6, PT, R24, R11, PT ;  /* 0x0000000b1800720c */ /* 0x002fc80003fc4270 */
[----:B------:R-:W-:-:S13]  /*1e90*/  ISETP.NE.XOR P6, PT, R20, RZ, P6 ;  /* 0x000000ff1400720c */ /* 0x000fda00037c5a70 */
[----:B------:R1:W-:Y:S04]  /*1ea0*/  @P6 STS [R4+UR4], R11 ;  /* 0x0000000b04006988 */ /* 0x0003e80008000804 */
[----:B------:R1:W-:Y:S02]  /*1eb0*/  @P6 STS [R7+UR4], R24 ;  /* 0x0000001807006988 */ /* 0x0003e40008000804 */
.L_x_91:
[----:B------:R-:W-:Y:S05]  /*1ec0*/  BSYNC.RECONVERGENT B0 ;  /* 0x0000000000007941 */ /* 0x000fea0003800200 */
.L_x_90:
[----:B------:R-:W-:Y:S06]  /*1ed0*/  BAR.SYNC.DEFER_BLOCKING 0x0 ;  /* 0x0000000000007b1d */ /* 0x000fec0000010000 */
[----:B------:R-:W-:Y:S04]  /*1ee0*/  BSSY.RECONVERGENT B0, `(.L_x_92) ;  /* 0x0000008000007945 */ /* 0x000fe80003800200 */
[----:B------:R-:W-:Y:S05]  /*1ef0*/  @!P1 BRA `(.L_x_93) ;  /* 0x0000000000189947 */ /* 0x000fea0003800000 */
[----:B-1234-:R-:W-:Y:S04]  /*1f00*/  LDS R11, [R4+UR4] ;  /* 0x00000004040b7984 */ /* 0x01efe80008000800 */
[----:B------:R-:W1:Y:S02]  /*1f10*/  LDS R13, [R6+UR4] ;  /* 0x00000004060d7984 */ /* 0x000e640008000800 */
[----:B-1----:R-:W-:-:S04]  /*1f20*/  ISETP.GT.AND P6, PT, R11, R13, PT ;  /* 0x0000000d0b00720c */ /* 0x002fc80003fc4270 */
[----:B------:R-:W-:-:S13]  /*1f30*/  ISETP.NE.XOR P6, PT, R20, RZ, P6 ;  /* 0x000000ff1400720c */ /* 0x000fda00037c5a70 */
[----:B------:R1:W-:Y:S04]  /*1f40*/  @P6 STS [R4+UR4], R13 ;  /* 0x0000000d04006988 */ /* 0x0003e80008000804 */
[----:B------:R1:W-:Y:S02]  /*1f50*/  @P6 STS [R6+UR4], R11 ;  /* 0x0000000b06006988 */ /* 0x0003e40008000804 */
.L_x_93:
[----:B------:R-:W-:Y:S05]  /*1f60*/  BSYNC.RECONVERGENT B0 ;  /* 0x0000000000007941 */ /* 0x000fea0003800200 */
.L_x_92:
[----:B------:R-:W-:Y:S06]  /*1f70*/  BAR.SYNC.DEFER_BLOCKING 0x0 ;  /* 0x0000000000007b1d */ /* 0x000fec0000010000 */
[----:B------:R-:W-:Y:S04]  /*1f80*/  BSSY.RECONVERGENT B0, `(.L_x_94) ;  /* 0x0000008000007945 */ /* 0x000fe80003800200 */
[----:B------:R-:W-:Y:S05]  /*1f90*/  @!P0 BRA `(.L_x_95) ;  /* 0x0000000000188947 */ /* 0x000fea0003800000 */
[----:B-1--4-:R-:W-:Y:S04]  /*1fa0*/  LDS R24, [R4+UR4] ;  /* 0x0000000404187984 */ /* 0x012fe80008000800 */
[----:B--23--:R-:W1:Y:S02]  /*1fb0*/  LDS R11, [R5+UR4] ;  /* 0x00000004050b7984 */ /* 0x00ce640008000800 */
[----:B-1----:R-:W-:-:S04]  /*1fc0*/  ISETP.GT.AND P6, PT, R24, R11, PT ;  /* 0x0000000b1800720c */ /* 0x002fc80003fc4270 */
[----:B------:R-:W-:-:S13]  /*1fd0*/  ISETP.NE.XOR P6, PT, R20, RZ, P6 ;  /* 0x000000ff1400720c */ /* 0x000fda00037c5a70 */
[----:B------:R1:W-:Y:S04]  /*1fe0*/  @P6 STS [R4+UR4], R11 ;  /* 0x0000000b04006988 */ /* 0x0003e80008000804 */
[----:B------:R1:W-:Y:S02]  /*1ff0*/  @P6 STS [R5+UR4], R24 ;  /* 0x0000001805006988 */ /* 0x0003e40008000804 */
.L_x_95:
[----:B------:R-:W-:Y:S05]  /*2000*/  BSYNC.RECONVERGENT B0 ;  /* 0x0000000000007941 */ /* 0x000fea0003800200 */
.L_x_94:
[----:B------:R-:W-:Y:S01]  /*2010*/  BAR.SYNC.DEFER_BLOCKING 0x0 ;  /* 0x0000000000007b1d */ /* 0x000fe20000010000 */
[----:B------:R-:W-:-:S05]  /*2020*/  ISETP.GT.U32.AND P6, PT, R17, R0, PT ;  /* 0x000000001100720c */ /* 0x000fca0003fc4070 */
[----:B------:R-:W-:Y:S08]  /*2030*/  BSSY.RECONVERGENT B0, `(.L_x_96) ;  /* 0x0000008000007945 */ /* 0x000ff00003800200 */
[----:B------:R-:W-:Y:S05]  /*2040*/  @!P6 BRA `(.L_x_97) ;  /* 0x000000000018e947 */ /* 0x000fea0003800000 */
[----:B------:R-:W-:Y:S01]  /*2050*/  LEA R17, R17, UR4, 0x2 ;  /* 0x0000000411117c11 */ /* 0x000fe2000f8e10ff */
[----:B------:R-:W-:Y:S04]  /*2060*/  LDS R0, [R4+UR4] ;  /* 0x0000000404007984 */ /* 0x000fe80008000800 */
[----:B-1234-:R-:W1:Y:S02]  /*2070*/  LDS R11, [R17] ;  /* 0x00000000110b7984 */ /* 0x01ee640000000800 */
[----:B-1----:R-:W-:-:S13]  /*2080*/  ISETP.GT.AND P6, PT, R0, R11, PT ;  /* 0x0000000b0000720c */ /* 0x002fda0003fc4270 */
[----:B------:R1:W-:Y:S04]  /*2090*/  @P6 STS [R4+UR4], R11 ;  /* 0x0000000b04006988 */ /* 0x0003e80008000804 */
[----:B------:R1:W-:Y:S02]  /*20a0*/  @P6 STS [R17], R0 ;  /* 0x0000000011006388 */ /* 0x0003e40000000800 */
.L_x_97:
[----:B------:R-:W-:Y:S05]  /*20b0*/  BSYNC.RECONVERGENT B0 ;  /* 0x0000000000007941 */ /* 0x000fea0003800200 */
.L_x_96:
[----:B------:R-:W-:Y:S01]  /*20c0*/  BAR.SYNC.DEFER_BLOCKING 0x0 ;  /* 0x0000000000007b1d */ /* 0x000fe20000010000 */
[----:B------:R-:W-:-:S05]  /*20d0*/  ISETP.NE.AND P6, PT, R23, RZ, PT ;  /* 0x000000ff1700720c */ /* 0x000fca0003fc5270 */
[----:B------:R-:W-:Y:S08]  /*20e0*/  BSSY.RECONVERGENT B0, `(.L_x_98) ;  /* 0x0000007000007945 */ /* 0x000ff00003800200 */
[----:B------:R-:W-:Y:S05]  /*20f0*/  @!P6 BRA `(.L_x_99) ;  /* 0x000000000014e947 */ /* 0x000fea0003800000 */
[----:B-1234-:R-:W-:Y:S04]  /*2100*/  LDS R11, [R4+UR4] ;  /* 0x00000004040b7984 */ /* 0x01efe80008000800 */
[----:B------:R-:W1:Y:S02]  /*2110*/  LDS R0, [R16+UR4] ;  /* 0x0000000410007984 */ /* 0x000e640008000800 */
[----:B-1----:R-:W-:-:S13]  /*2120*/  ISETP.GT.AND P6, PT, R11, R0, PT ;  /* 0x000000000b00720c */ /* 0x002fda0003fc4270 */
[----:B------:R1:W-:Y:S04]  /*2130*/  @P6 STS [R4+UR4], R0 ;  /* 0x0000000004006988 */ /* 0x0003e80008000804 */
[----:B------:R1:W-:Y:S02]  /*2140*/  @P6 STS [R16+UR4], R11 ;  /* 0x0000000b10006988 */ /* 0x0003e40008000804 */
.L_x_99:
[----:B------:R-:W-:Y:S05]  /*2150*/  BSYNC.RECONVERGENT B0 ;  /* 0x0000000000007941 */ /* 0x000fea0003800200 */
.L_x_98:
        /* <DEDUP_REMOVED lines=9> */
.L_x_101:
[----:B------:R-:W-:Y:S05]  /*21f0*/  BSYNC.RECONVERGENT B0 ;  /* 0x0000000000007941 */ /* 0x000fea0003800200 */
.L_x_100:
        /* <DEDUP_REMOVED lines=9> */
.L_x_103:
[----:B------:R-:W-:Y:S05]  /*2290*/  BSYNC.RECONVERGENT B0 ;  /* 0x0000000000007941 */ /* 0x000fea0003800200 */
.L_x_102:
[----:B------:R-:W-:Y:S06]  /*22a0*/  BAR.SYNC.DEFER_BLOCKING 0x0 ;  /* 0x0000000000007b1d */ /* 0x000fec0000010000 */
[----:B------:R-:W-:Y:S04]  /*22b0*/  BSSY.RECONVERGENT B0, `(.L_x_104) ;  /* 0x0000007000007945 */ /* 0x000fe80003800200 */
[----:B------:R-:W-:Y:S05]  /*22c0*/  @!P5 BRA `(.L_x_105) ;  /* 0x000000000014d947 */ /* 0x000fea0003800000 */
[----:B-1234-:R-:W-:Y:S04]  /*22d0*/  LDS R11, [R4+UR4] ;  /* 0x00000004040b7984 */ /* 0x01efe80008000800 */
[----:B------:R-:W1:Y:S02]  /*22e0*/  LDS R0, [R10+UR4] ;  /* 0x000000040a007984 */ /* 0x000e640008000800 */
[----:B-1----:R-:W-:-:S13]  /*22f0*/  ISETP.GT.AND P5, PT, R11, R0, PT ;  /* 0x000000000b00720c */ /* 0x002fda0003fa4270 */
[----:B------:R1:W-:Y:S04]  /*2300*/  @P5 STS [R4+UR4], R0 ;  /* 0x0000000004005988 */ /* 0x0003e80008000804 */
[----:B------:R1:W-:Y:S02]  /*2310*/  @P5 STS [R10+UR4], R11 ;  /* 0x0000000b0a005988 */ /* 0x0003e40008000804 */
.L_x_105:
[----:B------:R-:W-:Y:S05]  /*2320*/  BSYNC.RECONVERGENT B0 ;  /* 0x0000000000007941 */ /* 0x000fea0003800200 */
.L_x_104:
[----:B------:R-:W-:Y:S06]  /*2330*/  BAR.SYNC.DEFER_BLOCKING 0x0 ;  /* 0x0000000000007b1d */ /* 0x000fec0000010000 */
[----:B------:R-:W-:Y:S04]  /*2340*/  BSSY.RECONVERGENT B0, `(.L_x_106) ;  /* 0x0000007000007945 */ /* 0x000fe80003800200 */
[----:B------:R-:W-:Y:S05]  /*2350*/  @!P4 BRA `(.L_x_107) ;  /* 0x000000000014c947 */ /* 0x000fea0003800000 */
[----:B-1----:R-:W-:Y:S04]  /*2360*/  LDS R0, [R4+UR4] ;  /* 0x0000000404007984 */ /* 0x002fe80008000800 */
[----:B--234-:R-:W1:Y:S02]  /*2370*/  LDS R11, [R9+UR4] ;  /* 0x00000004090b7984 */ /* 0x01ce640008000800 */
[----:B-1----:R-:W-:-:S13]  /*2380*/  ISETP.GT.AND P4, PT, R0, R11, PT ;  /* 0x0000000b0000720c */ /* 0x002fda0003f84270 */
[----:B------:R1:W-:Y:S04]  /*2390*/  @P4 STS [R4+UR4], R11 ;  /* 0x0000000b04004988 */ /* 0x0003e80008000804 */
[----:B------:R1:W-:Y:S02]  /*23a0*/  @P4 STS [R9+UR4], R0 ;  /* 0x0000000009004988 */ /* 0x0003e40008000804 */
.L_x_107:
[----:B------:R-:W-:Y:S05]  /*23b0*/  BSYNC.RECONVERGENT B0 ;  /* 0x0000000000007941 */ /* 0x000fea0003800200 */
.L_x_106:
[----:B------:R-:W-:Y:S06]  /*23c0*/  BAR.SYNC.DEFER_BLOCKING 0x0 ;  /* 0x0000000000007b1d */ /* 0x000fec0000010000 */
[----:B------:R-:W-:Y:S04]  /*23d0*/  BSSY.RECONVERGENT B0, `(.L_x_108) ;  /* 0x0000007000007945 */ /* 0x000fe80003800200 */
[----:B------:R-:W-:Y:S05]  /*23e0*/  @!P3 BRA `(.L_x_109) ;  /* 0x000000000014b947 */ /* 0x000fea0003800000 */
[----:B-1--4-:R-:W-:Y:S04]  /*23f0*/  LDS R9, [R4+UR4] ;  /* 0x0000000404097984 */ /* 0x012fe80008000800 */
[----:B------:R-:W1:Y:S02]  /*2400*/  LDS R0, [R8+UR4] ;  /* 0x0000000408007984 */ /* 0x000e640008000800 */
[----:B-1----:R-:W-:-:S13]  /*2410*/  ISETP.GT.AND P3, PT, R9, R0, PT ;  /* 0x000000000900720c */ /* 0x002fda0003f64270 */
[----:B------:R1:W-:Y:S04]  /*2420*/  @P3 STS [R4+UR4], R0 ;  /* 0x0000000004003988 */ /* 0x0003e80008000804 */
[----:B------:R1:W-:Y:S02]  /*2430*/  @P3 STS [R8+UR4], R9 ;  /* 0x0000000908003988 */ /* 0x0003e40008000804 */
.L_x_109:
[----:B------:R-:W-:Y:S05]  /*2440*/  BSYNC.RECONVERGENT B0 ;  /* 0x0000000000007941 */ /* 0x000fea0003800200 */
.L_x_108:
[----:B------:R-:W-:Y:S06]  /*2450*/  BAR.SYNC.DEFER_BLOCKING 0x0 ;  /* 0x0000000000007b1d */ /* 0x000fec0000010000 */
[----:B------:R-:W-:Y:S04]  /*2460*/  BSSY.RECONVERGENT B0, `(.L_x_110) ;  /* 0x0000007000007945 */ /* 0x000fe80003800200 */
[----:B------:R-:W-:Y:S05]  /*2470*/  @!P2 BRA `(.L_x_111) ;  /* 0x000000000014a947 */ /* 0x000fea0003800000 */
[----:B-1----:R-:W-:Y:S04]  /*2480*/  LDS R0, [R4+UR4] ;  /* 0x0000000404007984 */ /* 0x002fe80008000800 */
[----:B----4-:R-:W1:Y:S02]  /*2490*/  LDS R9, [R7+UR4] ;  /* 0x0000000407097984 */ /* 0x010e640008000800 */
[----:B-1----:R-:W-:-:S13]  /*24a0*/  ISETP.GT.AND P2, PT, R0, R9, PT ;  /* 0x000000090000720c */ /* 0x002fda0003f44270 */
[----:B------:R1:W-:Y:S04]  /*24b0*/  @P2 STS [R4+UR4], R9 ;  /* 0x0000000904002988 */ /* 0x0003e80008000804 */
[----:B------:R1:W-:Y:S02]  /*24c0*/  @P2 STS [R7+UR4], R0 ;  /* 0x0000000007002988 */ /* 0x0003e40008000804 */
.L_x_111:
[----:B------:R-:W-:Y:S05]  /*24d0*/  BSYNC.RECONVERGENT B0 ;  /* 0x0000000000007941 */ /* 0x000fea0003800200 */
.L_x_110:
[----:B------:R-:W-:Y:S06]  /*24e0*/  BAR.SYNC.DEFER_BLOCKING 0x0 ;  /* 0x0000000000007b1d */ /* 0x000fec0000010000 */
[----:B------:R-:W-:Y:S04]  /*24f0*/  BSSY.RECONVERGENT B0, `(.L_x_112) ;  /* 0x0000007000007945 */ /* 0x000fe80003800200 */
[----:B------:R-:W-:Y:S05]  /*2500*/  @!P1 BRA `(.L_x_113) ;  /* 0x0000000000149947 */ /* 0x000fea0003800000 */
[----:B-1----:R-:W-:Y:S04]  /*2510*/  LDS R7, [R4+UR4] ;  /* 0x0000000404077984 */ /* 0x002fe80008000800 */
[----:B------:R-:W1:Y:S02]  /*2520*/  LDS R0, [R6+UR4] ;  /* 0x0000000406007984 */ /* 0x000e640008000800 */
[----:B-1----:R-:W-:-:S13]  /*2530*/  ISETP.GT.AND P1, PT, R7, R0, PT ;  /* 0x000000000700720c */ /* 0x002fda0003f24270 */
[----:B------:R1:W-:Y:S04]  /*2540*/  @P1 STS [R4+UR4], R0 ;  /* 0x0000000004001988 */ /* 0x0003e80008000804 */
[----:B------:R1:W-:Y:S02]  /*2550*/  @P1 STS [R6+UR4], R7 ;  /* 0x0000000706001988 */ /* 0x0003e40008000804 */
.L_x_113:
[----:B------:R-:W-:Y:S05]  /*2560*/  BSYNC.RECONVERGENT B0 ;  /* 0x0000000000007941 */ /* 0x000fea0003800200 */
.L_x_112:
        /* <DEDUP_REMOVED lines=8> */
.L_x_115:
[----:B------:R-:W-:Y:S05]  /*25f0*/  BSYNC.RECONVERGENT B0 ;  /* 0x0000000000007941 */ /* 0x000fea0003800200 */
.L_x_114:
[----:B------:R-:W-:Y:S01]  /*2600*/  BAR.SYNC.DEFER_BLOCKING 0x0 ;  /* 0x0000000000007b1d */ /* 0x000fe20000010000 */
[----:B------:R-:W-:-:S13]  /*2610*/  ISETP.NE.AND P0, PT, R18, RZ, PT ;  /* 0x000000ff1200720c */ /* 0x000fda0003f05270 */
[----:B------:R-:W-:Y:S05]  /*2620*/  @!P0 EXIT ;  /* 0x000000000000894d */ /* 0x000fea0003800000 */
[----:B-1----:R-:W1:Y:S04]  /*2630*/  LDS R5, [R4+UR4] ;  /* 0x0000000404057984 */ /* 0x002e680008000800 */
[----:B-1----:R-:W-:Y:S01]  /*2640*/  STG.E desc[UR6][R2.64], R5 ;  /* 0x0000000502007986 */ /* 0x002fe2000c101906 */
[----:B------:R-:W-:Y:S05]  /*2650*/  EXIT ;  /* 0x000000000000794d */ /* 0x000fea0003800000 */
.L_x_116:
        /* <DEDUP_REMOVED lines=10> */
.L_x_146:


//--------------------- .text._Z13scatterKernelPKiPiiiiS1_S1_i --------------------------
	.section	.text._Z13scatterKernelPKiPiiiiS1_S1_i,"ax",@progbits
	.align	128
        .global         _Z13scatterKernelPKiPiiiiS1_S1_i
        .type           _Z13scatterKernelPKiPiiiiS1_S1_i,@function
        .size           _Z13scatterKernelPKiPiiiiS1_S1_i,(.L_x_147 - _Z13scatterKernelPKiPiiiiS1_S1_i)
        .other          _Z13scatterKernelPKiPiiiiS1_S1_i,@"STO_CUDA_ENTRY STV_DEFAULT"
_Z13scatterKernelPKiPiiiiS1_S1_i:
.text._Z13scatterKernelPKiPiiiiS1_S1_i:
[----:B------:R-:W-:Y:S01]  /*0000*/  LDC R1, c[0x0][0x37c] ;  /* 0x0000df00ff017b82 */ /* 0x000fe20000000800 */
[----:B------:R-:W0:Y:S07]  /*0010*/  S2R R3, SR_TID.X ;  /* 0x0000000000037919 */ /* 0x000e2e0000002100 */
[----:B------:R-:W0:Y:S01]  /*0020*/  S2UR UR4, SR_CTAID.X ;  /* 0x00000000000479c3 */ /* 0x000e220000002500 */
[----:B------:R-:W1:Y:S07]  /*0030*/  LDCU.64 UR8, c[0x0][0x390] ;  /* 0x00007200ff0877ac */ /* 0x000e6e0008000a00 */
[----:B------:R-:W0:Y:S02]  /*0040*/  LDC R0, c[0x0][0x360] ;  /* 0x0000d800ff007b82 */ /* 0x000e240000000800 */
[----:B0-----:R-:W-:-:S04]  /*0050*/  IMAD R0, R0, UR4, R3 ;  /* 0x0000000400007c24 */ /* 0x001fc8000f8e0203 */
[----:B-1----:R-:W-:-:S05]  /*0060*/  VIADD R5, R0, UR8 ;  /* 0x0000000800057c36 */ /* 0x002fca0008000000 */
[----:B------:R-:W-:-:S13]  /*0070*/  ISETP.GE.AND P0, PT, R5, UR9, PT ;  /* 0x0000000905007c0c */ /* 0x000fda000bf06270 */
[----:B------:R-:W-:Y:S05]  /*0080*/  @P0 EXIT ;  /* 0x000000000000094d */ /* 0x000fea0003800000 */
[----:B------:R-:W0:Y:S01]  /*0090*/  LDC.64 R2, c[0x0][0x380] ;  /* 0x0000e000ff027b82 */ /* 0x000e220000000a00 */
[----:B------:R-:W1:Y:S01]  /*00a0*/  LDCU.64 UR4, c[0x0][0x358] ;  /* 0x00006b00ff0477ac */ /* 0x000e620008000a00 */
[----:B------:R-:W2:Y:S01]  /*00b0*/  LDCU UR6, c[0x0][0x398] ;  /* 0x00007300ff0677ac */ /* 0x000ea20008000800 */
[----:B0-----:R-:W-:-:S05]  /*00c0*/  IMAD.WIDE R2, R5, 0x4, R2 ;  /* 0x0000000405027825 */ /* 0x001fca00078e0202 */
[----:B-1----:R-:W2:Y:S02]  /*00d0*/  LDG.E R0, desc[UR4][R2.64] ;  /* 0x0000000402007981 */ /* 0x002ea4000c1e1900 */
[----:B--2---:R-:W-:-:S13]  /*00e0*/  ISETP.GE.AND P0, PT, R0, UR6, PT ;  /* 0x0000000600007c0c */ /* 0x004fda000bf06270 */
[----:B------:R-:W-:Y:S05]  /*00f0*/  @P0 BRA `(.L_x_117) ;  /* 0x0000000000400947 */ /* 0x000fea0003800000 */
[----:B------:R-:W0:Y:S01]  /*0100*/  S2R R5, SR_LANEID ;  /* 0x0000000000057919 */ /* 0x000e220000000000 */
[----:B------:R-:W-:Y:S01]  /*0110*/  VOTEU.ANY UR6, UPT, PT ;  /* 0x0000000000067886 */ /* 0x000fe200038e0100 */
[----:B------:R-:W1:Y:S01]  /*0120*/  LDC.64 R2, c[0x0][0x3a0] ;  /* 0x0000e800ff027b82 */ /* 0x000e620000000a00 */
[----:B------:R-:W0:Y:S08]  /*0130*/  FLO.U32 R6, UR6 ;  /* 0x0000000600067d00 */ /* 0x000e3000080e0000 */
[----:B------:R-:W1:Y:S01]  /*0140*/  POPC R9, UR6 ;  /* 0x0000000600097d09 */ /* 0x000e620008000000 */
[----:B0-----:R-:W-:Y:S01]  /*0150*/  ISETP.EQ.U32.AND P0, PT, R6, R5, PT ;  /* 0x000000050600720c */ /* 0x001fe20003f02070 */
[----:B------:R-:W0:Y:S01]  /*0160*/  S2R R8, SR_LTMASK ;  /* 0x0000000000087919 */ /* 0x000e220000003900 */
[----:B------:R-:W2:Y:S11]  /*0170*/  LDC.64 R4, c[0x0][0x388] ;  /* 0x0000e200ff047b82 */ /* 0x000eb60000000a00 */
[----:B-1----:R-:W3:Y:S01]  /*0180*/  @P0 ATOMG.E.ADD.STRONG.GPU PT, R3, desc[UR4][R2.64], R9 ;  /* 0x80000009020309a8 */ /* 0x002ee200081ef104 */
[----:B0-----:R-:W-:-:S06]  /*0190*/  LOP3.LUT R8, R8, UR6, RZ, 0xc0, !PT ;  /* 0x0000000608087c12 */ /* 0x001fcc000f8ec0ff */
[----:B------:R-:W0:Y:S01]  /*01a0*/  POPC R8, R8 ;  /* 0x0000000800087309 */ /* 0x000e220000000000 */
[----:B---3--:R-:W0:Y:S02]  /*01b0*/  SHFL.IDX PT, R7, R3, R6, 0x1f ;  /* 0x00001f0603077589 */ /* 0x008e2400000e0000 */
[----:B0-----:R-:W-:-:S05]  /*01c0*/  IADD3 R7, PT, PT, R7, UR8, R8 ;  /* 0x0000000807077c10 */ /* 0x001fca000fffe008 */
[----:B--2---:R-:W-:-:S05]  /*01d0*/  IMAD.WIDE R4, R7, 0x4, R4 ;  /* 0x0000000407047825 */ /* 0x004fca00078e0204 */
[----:B------:R-:W-:Y:S01]  /*01e0*/  STG.E desc[UR4][R4.64], R0 ;  /* 0x0000000004007986 */ /* 0x000fe2000c101904 */
[----:B------:R-:W-:Y:S05]  /*01f0*/  EXIT ;  /* 0x000000000000794d */ /* 0x000fea0003800000 */
.L_x_117:
        /* <DEDUP_REMOVED lines=9> */
[----:B0-----:R-:W-:Y:S01]  /*0290*/  LOP3.LUT R8, R8, UR6, RZ, 0xc0, !PT ;  /* 0x0000000608087c12 */ /* 0x001fe2000f8ec0ff */
[----:B------:R-:W0:Y:S05]  /*02a0*/  LDCU UR6, c[0x0][0x3b0] ;  /* 0x00007600ff0677ac */ /* 0x000e2a0008000800 */
[----:B------:R-:W0:Y:S01]  /*02b0*/  POPC R8, R8 ;  /* 0x0000000800087309 */ /* 0x000e220000000000 */
[----:B---3--:R-:W0:Y:S02]  /*02c0*/  SHFL.IDX PT, R7, R3, R6, 0x1f ;  /* 0x00001f0603077589 */ /* 0x008e2400000e0000 */
[----:B0-----:R-:W-:-:S05]  /*02d0*/  IADD3 R7, PT, PT, R7, UR6, R8 ;  /* 0x0000000607077c10 */ /* 0x001fca000fffe008 */
[----:B--2---:R-:W-:-:S05]  /*02e0*/  IMAD.WIDE R4, R7, 0x4, R4 ;  /* 0x0000000407047825 */ /* 0x004fca00078e0204 */
[----:B------:R-:W-:Y:S01]  /*02f0*/  STG.E desc[UR4][R4.64], R0 ;  /* 0x0000000004007986 */ /* 0x000fe2000c101904 */
[----:B------:R-:W-:Y:S05]  /*0300*/  EXIT ;  /* 0x000000000000794d */ /* 0x000fea0003800000 */
.L_x_118:
        /* <DEDUP_REMOVED lines=15> */
.L_x_147:


//--------------------- .text._Z15countLessKernelPKiiiiPi --------------------------
	.section	.text._Z15countLessKernelPKiiiiPi,"ax",@progbits
	.align	128
        .global         _Z15countLessKernelPKiiiiPi
        .type           _Z15countLessKernelPKiiiiPi,@function
        .size           _Z15countLessKernelPKiiiiPi,(.L_x_148 - _Z15countLessKernelPKiiiiPi)
        .other          _Z15countLessKernelPKiiiiPi,@"STO_CUDA_ENTRY STV_DEFAULT"
_Z15countLessKernelPKiiiiPi:
.text._Z15countLessKernelPKiiiiPi:
[----:B------:R-:W-:Y:S01]  /*0000*/  LDC R1, c[0x0][0x37c] ;  /* 0x0000df00ff017b82 */ /* 0x000fe20000000800 */
[----:B------:R-:W0:Y:S07]  /*0010*/  S2R R3, SR_TID.X ;  /* 0x0000000000037919 */ /* 0x000e2e0000002100 */
[----:B------:R-:W0:Y:S01]  /*0020*/  S2UR UR4, SR_CTAID.X ;  /* 0x00000000000479c3 */ /* 0x000e220000002500 */
[----:B------:R-:W1:Y:S07]  /*0030*/  LDCU.64 UR6, c[0x0][0x388] ;  /* 0x00007100ff0677ac */ /* 0x000e6e0008000a00 */
[----:B------:R-:W0:Y:S02]  /*0040*/  LDC R0, c[0x0][0x360] ;  /* 0x0000d800ff007b82 */ /* 0x000e240000000800 */
[----:B0-----:R-:W-:-:S05]  /*0050*/  IMAD R0, R0, UR4, R3 ;  /* 0x0000000400007c24 */ /* 0x001fca000f8e0203 */
[----:B-1----:R-:W-:-:S04]  /*0060*/  IADD3 R5, PT, PT, R0, UR6, RZ ;  /* 0x0000000600057c10 */ /* 0x002fc8000fffe0ff */
[----:B------:R-:W-:-:S13]  /*0070*/  ISETP.GE.AND P0, PT, R5, UR7, PT ;  /* 0x0000000705007c0c */ /* 0x000fda000bf06270 */
[----:B------:R-:W-:Y:S05]  /*0080*/  @P0 EXIT ;  /* 0x000000000000094d */ /* 0x000fea0003800000 */
[----:B------:R-:W0:Y:S01]  /*0090*/  LDC.64 R2, c[0x0][0x380] ;  /* 0x0000e000ff027b82 */ /* 0x000e220000000a00 */
[----:B------:R-:W1:Y:S01]  /*00a0*/  LDCU.64 UR4, c[0x0][0x358] ;  /* 0x00006b00ff0477ac */ /* 0x000e620008000a00 */
[----:B------:R-:W2:Y:S01]  /*00b0*/  LDCU UR6, c[0x0][0x390] ;  /* 0x00007200ff0677ac */ /* 0x000ea20008000800 */
[----:B0-----:R-:W-:-:S06]  /*00c0*/  IMAD.WIDE R2, R5, 0x4, R2 ;  /* 0x0000000405027825 */ /* 0x001fcc00078e0202 */
[----:B-1----:R-:W2:Y:S02]  /*00d0*/  LDG.E R2, desc[UR4][R2.64] ;  /* 0x0000000402027981 */ /* 0x002ea4000c1e1900 */
[----:B--2---:R-:W-:-:S13]  /*00e0*/  ISETP.GE.AND P0, PT, R2, UR6, PT ;  /* 0x0000000602007c0c */ /* 0x004fda000bf06270 */
[----:B------:R-:W-:Y:S05]  /*00f0*/  @P0 EXIT ;  /* 0x000000000000094d */ /* 0x000fea0003800000 */
[----:B------:R-:W0:Y:S01]  /*0100*/  S2R R0, SR_LANEID ;  /* 0x0000000000007919 */ /* 0x000e220000000000 */
[----:B------:R-:W1:Y:S01]  /*0110*/  LDC.64 R2, c[0x0][0x398] ;  /* 0x0000e600ff027b82 */ /* 0x000e620000000a00 */
[----:B------:R-:W-:Y:S02]  /*0120*/  VOTEU.ANY UR6, UPT, PT ;  /* 0x0000000000067886 */ /* 0x000fe400038e0100 */
[----:B------:R-:W-:Y:S02]  /*0130*/  UFLO.U32 UR7, UR6 ;  /* 0x00000006000772bd */ /* 0x000fe400080e0000 */
[----:B------:R-:W1:Y:S04]  /*0140*/  POPC R5, UR6 ;  /* 0x0000000600057d09 */ /* 0x000e680008000000 */
[----:B0-----:R-:W-:-:S13]  /*0150*/  ISETP.EQ.U32.AND P0, PT, R0, UR7, PT ;  /* 0x0000000700007c0c */ /* 0x001fda000bf02070 */
[----:B-1----:R-:W-:Y:S01]  /*0160*/  @P0 REDG.E.ADD.STRONG.GPU desc[UR4][R2.64], R5 ;  /* 0x000000050200098e */ /* 0x002fe2000c12e104 */
[----:B------:R-:W-:Y:S05]  /*0170*/  EXIT ;  /* 0x000000000000794d */ /* 0x000fea0003800000 */
.L_x_119:
        /* <DEDUP_REMOVED lines=16> */
.L_x_148:


//--------------------- .text._Z17bitonicSortChunksILi1024EEvPii --------------------------
	.section	.text._Z17bitonicSortChunksILi1024EEvPii,"ax",@progbits
	.align	128
        .global         _Z17bitonicSortChunksILi1024EEvPii
        .type           _Z17bitonicSortChunksILi1024EEvPii,@function
        .size           _Z17bitonicSortChunksILi1024EEvPii,(.L_x_149 - _Z17bitonicSortChunksILi1024EEvPii)
        .other          _Z17bitonicSortChunksILi1024EEvPii,@"STO_CUDA_ENTRY STV_DEFAULT"
_Z17bitonicSortChunksILi1024EEvPii:
.text._Z17bitonicSortChunksILi1024EEvPii:
[----:B------:R-:W-:Y:S01]  /*0000*/  LDC R1, c[0x0][0x37c] ;  /* 0x0000df00ff017b82 */ /* 0x000fe20000000800 */
[----:B------:R-:W0:Y:S01]  /*0010*/  S2R R7, SR_TID.X ;  /* 0x0000000000077919 */ /* 0x000e220000002100 */
[----:B------:R-:W1:Y:S06]  /*0020*/  LDCU UR4, c[0x0][0x388] ;  /* 0x00007100ff0477ac */ /* 0x000e6c0008000800 */
[----:B------:R-:W2:Y:S01]  /*0030*/  LDC.64 R2, c[0x0][0x380] ;  /* 0x0000e000ff027b82 */ /* 0x000ea20000000a00 */
[----:B------:R-:W-:Y:S01]  /*0040*/  IMAD.MOV.U32 R4, RZ, RZ, 0x7fffffff ;  /* 0x7fffffffff047424 */ /* 0x000fe200078e00ff */
[----:B------:R-:W3:Y:S01]  /*0050*/  S2R R5, SR_CTAID.X ;  /* 0x0000000000057919 */ /* 0x000ee20000002500 */
[----:B------:R-:W4:Y:S01]  /*0060*/  LDCU.64 UR8, c[0x0][0x358] ;  /* 0x00006b00ff0877ac */ /* 0x000f220008000a00 */
[----:B------:R-:W-:-:S02]  /*0070*/  IMAD.MOV.U32 R6, RZ, RZ, 0x7fffffff ;  /* 0x7fffffffff067424 */ /* 0x000fc400078e00ff */
[----:B0-----:R-:W-:-:S04]  /*0080*/  IMAD.SHL.U32 R0, R7, 0x2, RZ ;  /* 0x0000000207007824 */ /* 0x001fc800078e00ff */
[----:B---3--:R-:W-:-:S04]  /*0090*/  IMAD R5, R5, 0x400, R0 ;  /* 0x0000040005057824 */ /* 0x008fc800078e0200 */
[C---:B------:R-:W-:Y:S01]  /*00a0*/  VIADD R10, R5.reuse, 0x1 ;  /* 0x00000001050a7836 */ /* 0x040fe20000000000 */
[C---:B-1----:R-:W-:Y:S01]  /*00b0*/  ISETP.GE.AND P0, PT, R5.reuse, UR4, PT ;  /* 0x0000000405007c0c */ /* 0x042fe2000bf06270 */
[----:B--2---:R-:W-:-:S03]  /*00c0*/  IMAD.WIDE R2, R5, 0x4, R2 ;  /* 0x0000000405027825 */ /* 0x004fc600078e0202 */
[----:B------:R-:W-:-:S09]  /*00d0*/  ISETP.GE.AND P1, PT, R10, UR4, PT ;  /* 0x000000040a007c0c */ /* 0x000fd2000bf26270 */
[----:B----4-:R-:W2:Y:S04]  /*00e0*/  @!P0 LDG.E R4, desc[UR8][R2.64] ;  /* 0x0000000802048981 */ /* 0x010ea8000c1e1900 */
[----:B------:R-:W3:Y:S01]  /*00f0*/  @!P1 LDG.E R6, desc[UR8][R2.64+0x4] ;  /* 0x0000040802069981 */ /* 0x000ee2000c1e1900 */
[----:B------:R-:W0:Y:S01]  /*0100*/  S2UR UR5, SR_CgaCtaId ;  /* 0x00000000000579c3 */ /* 0x000e220000008800 */
[----:B------:R-:W-:Y:S01]  /*0110*/  UMOV UR4, 0x400 ;  /* 0x0000040000047882 */ /* 0x000fe20000000000 */
[----:B------:R-:W-:Y:S01]  /*0120*/  VIADD R8, R0, 0x1 ;  /* 0x0000000100087836 */ /* 0x000fe20000000000 */
[----:B------:R-:W-:Y:S01]  /*0130*/  UMOV UR7, 0x2 ;  /* 0x0000000200077882 */ /* 0x000fe20000000000 */
[----:B0-----:R-:W-:-:S06]  /*0140*/  ULEA UR4, UR5, UR4, 0x18 ;  /* 0x0000000405047291 */ /* 0x001fcc000f8ec0ff */
[----:B------:R-:W-:-:S05]  /*0150*/  LEA R7, R7, UR4, 0x3 ;  /* 0x0000000407077c11 */ /* 0x000fca000f8e18ff */
[----:B--2---:R0:W-:Y:S04]  /*0160*/  STS [R7], R4 ;  /* 0x0000000407007388 */ /* 0x0041e80000000800 */
[----:B---3--:R0:W-:Y:S01]  /*0170*/  STS [R7+0x4], R6 ;  /* 0x0000040607007388 */ /* 0x0081e20000000800 */
[----:B------:R-:W-:Y:S06]  /*0180*/  BAR.SYNC.DEFER_BLOCKING 0x0 ;  /* 0x0000000000007b1d */ /* 0x000fec0000010000 */
.L_x_126:
[----:B------:R-:W-:-:S04]  /*0190*/  USHF.R.S32.HI UR5, URZ, 0x1, UR7 ;  /* 0x00000001ff057899 */ /* 0x000fc80008011407 */
[----:B------:R-:W-:-:S09]  /*01a0*/  UISETP.GE.AND UP0, UPT, UR5, 0x1, UPT ;  /* 0x000000010500788c */ /* 0x000fd2000bf06270 */
[----:B-12---:R-:W-:Y:S05]  /*01b0*/  BRA.U !UP0, `(.L_x_120) ;  /* 0x0000000108747547 */ /* 0x006fea000b800000 */
.L_x_125:
[----:B-1----:R-:W-:Y:S01]  /*01c0*/  LOP3.LUT R9, R0, UR5, RZ, 0x3c, !PT ;  /* 0x0000000500097c12 */ /* 0x002fe2000f8e3cff */
[----:B------:R-:W-:Y:S01]  /*01d0*/  BSSY.RECONVERGENT B0, `(.L_x_121) ;  /* 0x000000c000007945 */ /* 0x000fe20003800200 */
[----:B--2---:R-:W-:Y:S02]  /*01e0*/  LOP3.LUT R11, R8, UR5, RZ, 0x3c, !PT ;  /* 0x00000005080b7c12 */ /* 0x004fe4000f8e3cff */
[----:B------:R-:W-:Y:S02]  /*01f0*/  ISETP.GT.U32.AND P0, PT, R9, R0, PT ;  /* 0x000000000900720c */ /* 0x000fe40003f04070 */
[----:B------:R-:W-:-:S11]  /*0200*/  ISETP.GT.U32.AND P1, PT, R11, R8, PT ;  /* 0x000000080b00720c */ /* 0x000fd60003f24070 */
[----:B------:R-:W-:Y:S05]  /*0210*/  @!P0 BRA `(.L_x_122) ;  /* 0x00000000001c8947 */ /* 0x000fea0003800000 */
[----:B------:R-:W-:Y:S01]  /*0220*/  LEA R9, R9, UR4, 0x2 ;  /* 0x0000000409097c11 */ /* 0x000fe2000f8e10ff */
[----:B0-----:R-:W-:Y:S01]  /*0230*/  LDS R4, [R7] ;  /* 0x0000000007047984 */ /* 0x001fe20000000800 */
[----:B------:R-:W-:-:S03]  /*0240*/  LOP3.LUT P0, RZ, R0, UR7, RZ, 0xc0, !PT ;  /* 0x0000000700ff7c12 */ /* 0x000fc6000f80c0ff */
[----:B------:R-:W0:Y:S02]  /*0250*/  LDS R6, [R9] ;  /* 0x0000000009067984 */ /* 0x000e240000000800 */
[----:B0-----:R-:W-:-:S13]  /*0260*/  ISETP.GT.XOR P0, PT, R4, R6, P0 ;  /* 0x000000060400720c */ /* 0x001fda0000704a70 */
[----:B------:R1:W-:Y:S04]  /*0270*/  @P0 STS [R7], R6 ;  /* 0x0000000607000388 */ /* 0x0003e80000000800 */
[----:B------:R1:W-:Y:S02]  /*0280*/  @P0 STS [R9], R4 ;  /* 0x0000000409000388 */ /* 0x0003e40000000800 */
.L_x_122:
[----:B------:R-:W-:Y:S05]  /*0290*/  BSYNC.RECONVERGENT B0 ;  /* 0x0000000000007941 */ /* 0x000fea0003800200 */
.L_x_121:
[----:B------:R-:W-:Y:S04]  /*02a0*/  BSSY.RECONVERGENT B0, `(.L_x_123) ;  /* 0x0000009000007945 */ /* 0x000fe80003800200 */
[----:B------:R-:W-:Y:S05]  /*02b0*/  @!P1 BRA `(.L_x_124) ;  /* 0x00000000001c9947 */ /* 0x000fea0003800000 */
[----:B------:R-:W-:Y:S01]  /*02c0*/  LEA R11, R11, UR4, 0x2 ;  /* 0x000000040b0b7c11 */ /* 0x000fe2000f8e10ff */
[----:B01----:R-:W-:Y:S01]  /*02d0*/  LDS R4, [R7+0x4] ;  /* 0x0000040007047984 */ /* 0x003fe20000000800 */
[----:B------:R-:W-:-:S03]  /*02e0*/  LOP3.LUT P0, RZ, R8, UR7, RZ, 0xc0, !PT ;  /* 0x0000000708ff7c12 */ /* 0x000fc6000f80c0ff */
[----:B------:R-:W0:Y:S02]  /*02f0*/  LDS R6, [R11] ;  /* 0x000000000b067984 */ /* 0x000e240000000800 */
[----:B0-----:R-:W-:-:S13]  /*0300*/  ISETP.GT.XOR P0, PT, R4, R6, P0 ;  /* 0x000000060400720c */ /* 0x001fda0000704a70 */
[----:B------:R2:W-:Y:S04]  /*0310*/  @P0 STS [R7+0x4], R6 ;  /* 0x0000040607000388 */ /* 0x0005e80000000800 */
[----:B------:R2:W-:Y:S02]  /*0320*/  @P0 STS [R11], R4 ;  /* 0x000000040b000388 */ /* 0x0005e40000000800 */
.L_x_124:
[----:B------:R-:W-:Y:S05]  /*0330*/  BSYNC.RECONVERGENT B0 ;  /* 0x0000000000007941 */ /* 0x000fea0003800200 */
.L_x_123:
[----:B------:R-:W-:Y:S01]  /*0340*/  BAR.SYNC.DEFER_BLOCKING 0x0 ;  /* 0x0000000000007b1d */ /* 0x000fe20000010000 */
[----:B------:R-:W-:Y:S02]  /*0350*/  UISETP.GT.U32.AND UP0, UPT, UR5, 0x1, UPT ;  /* 0x000000010500788c */ /* 0x000fe4000bf04070 */
[----:B------:R-:W-:-:S07]  /*0360*/  USHF.R.U32.HI UR6, URZ, 0x1, UR5 ;  /* 0x00000001ff067899 */ /* 0x000fce0008011605 */
[----:B------:R-:W-:Y:S01]  /*0370*/  UMOV UR5, UR6 ;  /* 0x0000000600057c82 */ /* 0x000fe20008000000 */
[----:B------:R-:W-:Y:S05]  /*0380*/  BRA.U UP0, `(.L_x_125) ;  /* 0xfffffffd008c7547 */ /* 0x000fea000b83ffff */
.L_x_120:
[----:B------:R-:W-:-:S04]  /*0390*/  USHF.L.U32 UR7, UR7, 0x1, URZ ;  /* 0x0000000107077899 */ /* 0x000fc800080006ff */
[----:B------:R-:W-:-:S09]  /*03a0*/  UISETP.GE.AND UP0, UPT, UR7, 0x401, UPT ;  /* 0x000004010700788c */ /* 0x000fd2000bf06270 */
[----:B------:R-:W-:Y:S05]  /*03b0*/  BRA.U !UP0, `(.L_x_126) ;  /* 0xfffffffd08747547 */ /* 0x000fea000b83ffff */
[----:B------:R-:W3:Y:S02]  /*03c0*/  LDCU UR5, c[0x0][0x388] ;  /* 0x00007100ff0577ac */ /* 0x000ee40008000800 */
[----:B---3--:R-:W-:Y:S02]  /*03d0*/  ISETP.GE.AND P0, PT, R5, UR5, PT ;  /* 0x0000000505007c0c */ /* 0x008fe4000bf06270 */
[----:B------:R-:W-:-:S11]  /*03e0*/  ISETP.GE.AND P1, PT, R10, UR5, PT ;  /* 0x000000050a007c0c */ /* 0x000fd6000bf26270 */
[----:B------:R-:W3:Y:S04]  /*03f0*/  @!P0 LDS R5, [R7] ;  /* 0x0000000007058984 */ /* 0x000ee80000000800 */
[----:B---3--:R3:W-:Y:S01]  /*0400*/  @!P0 STG.E desc[UR8][R2.64], R5 ;  /* 0x0000000502008986 */ /* 0x0087e2000c101908 */
[----:B------:R-:W-:Y:S05]  /*0410*/  @P1 EXIT ;  /* 0x000000000000194d */ /* 0x000fea0003800000 */
[----:B012---:R-:W0:Y:S04]  /*0420*/  LDS R7, [R7+0x4] ;  /* 0x0000040007077984 */ /* 0x007e280000000800 */
[----:B0-----:R-:W-:Y:S01]  /*0430*/  STG.E desc[UR8][R2.64+0x4], R7 ;  /* 0x0000040702007986 */ /* 0x001fe2000c101908 */
[----:B------:R-:W-:Y:S05]  /*0440*/  EXIT ;  /* 0x000000000000794d */ /* 0x000fea0003800000 */
.L_x_127:
        /* <DEDUP_REMOVED lines=11> */
.L_x_149:


//--------------------- .text._Z16mergePairsKernelPKiPiii --------------------------
	.section	.text._Z16mergePairsKernelPKiPiii,"ax",@progbits
	.align	128
        .global         _Z16mergePairsKernelPKiPiii
        .type           _Z16mergePairsKernelPKiPiii,@function
        .size           _Z16mergePairsKernelPKiPiii,(.L_x_150 - _Z16mergePairsKernelPKiPiii)
        .other          _Z16mergePairsKernelPKiPiii,@"STO_CUDA_ENTRY STV_DEFAULT"
_Z16mergePairsKernelPKiPiii:
.text._Z16mergePairsKernelPKiPiii:
[----:B------:R-:W-:Y:S08]  /*0000*/  LDC R1, c[0x0][0x37c] ;  /* 0x0000df00ff017b82 */ /* 0x000ff00000000800 */
[----:B------:R-:W0:Y:S08]  /*0010*/  S2UR UR4, SR_CTAID.X ;  /* 0x00000000000479c3 */ /* 0x000e300000002500 */
[----:B------:R-:W0:Y:S02]  /*0020*/  LDC.64 R4, c[0x0][0x390] ;  /* 0x0000e400ff047b82 */ /* 0x000e240000000a00 */
[----:B0-----:R-:W-:-:S04]  /*0030*/  IMAD R0, R5, UR4, RZ ;  /* 0x0000000405007c24 */ /* 0x001fc8000f8e02ff */
[----:B------:R-:W-:-:S05]  /*0040*/  IMAD.SHL.U32 R3, R0, 0x2, RZ ;  /* 0x0000000200037824 */ /* 0x000fca00078e00ff */
[----:B------:R-:W-:-:S13]  /*0050*/  ISETP.GE.AND P0, PT, R3, R4, PT ;  /* 0x000000040300720c */ /* 0x000fda0003f06270 */
[----:B------:R-:W-:Y:S05]  /*0060*/  @P0 EXIT ;  /* 0x000000000000094d */ /* 0x000fea0003800000 */
[----:B------:R-:W0:Y:S01]  /*0070*/  S2R R0, SR_TID.X ;  /* 0x0000000000007919 */ /* 0x000e220000002100 */
[----:B------:R-:W-:Y:S01]  /*0080*/  IMAD.IADD R7, R3, 0x1, R5 ;  /* 0x0000000103077824 */ /* 0x000fe200078e0205 */
[----:B0-----:R-:W-:-:S04]  /*0090*/  ISETP.NE.AND P0, PT, R0, RZ, PT ;  /* 0x000000ff0000720c */ /* 0x001fc80003f05270 */
[----:B------:R-:W-:-:S09]  /*00a0*/  VIADDMNMX R0, R7, R5, R4, PT ;  /* 0x0000000507007246 */ /* 0x000fd20003800104 */
[----:B------:R-:W-:Y:S05]  /*00b0*/  @P0 EXIT ;  /* 0x000000000000094d */ /* 0x000fea0003800000 */
[----:B------:R-:W0:Y:S01]  /*00c0*/  LDC.64 R14, c[0x0][0x380] ;  /* 0x0000e000ff0e7b82 */ /* 0x000e220000000a00 */
[C---:B------:R-:W-:Y:S01]  /*00d0*/  VIMNMX R2, PT, PT, R7.reuse, R4, PT ;  /* 0x0000000407027248 */ /* 0x040fe20003fe0100 */
[----:B------:R-:W1:Y:S01]  /*00e0*/  LDCU.64 UR4, c[0x0][0x358] ;  /* 0x00006b00ff0477ac */ /* 0x000e620008000a00 */
[----:B------:R-:W-:Y:S02]  /*00f0*/  ISETP.GE.AND P0, PT, R7, R0, PT ;  /* 0x000000000700720c */ /* 0x000fe40003f06270 */
[----:B------:R-:W-:Y:S01]  /*0100*/  MOV R5, R3 ;  /* 0x0000000300057202 */ /* 0x000fe20000000f00 */
[----:B------:R-:W-:Y:S01]  /*0110*/  IMAD.MOV.U32 R11, RZ, RZ, R2 ;  /* 0x000000ffff0b7224 */ /* 0x000fe200078e0002 */
[----:B------:R-:W-:Y:S01]  /*0120*/  ISETP.GE.OR P0, PT, R3, R2, P0 ;  /* 0x000000020300720c */ /* 0x000fe20000706670 */
[----:B------:R-:W2:-:S12]  /*0130*/  LDC.64 R16, c[0x0][0x388] ;  /* 0x0000e200ff107b82 */ /* 0x000e980000000a00 */
[----:B-1----:R-:W-:Y:S05]  /*0140*/  @P0 BRA `(.L_x_128) ;  /* 0x0000000000380947 */ /* 0x002fea0003800000 */
.L_x_129:
[----:B0-----:R-:W-:-:S04]  /*0150*/  IMAD.WIDE R6, R3, 0x4, R14 ;  /* 0x0000000403067825 */ /* 0x001fc800078e020e */
[----:B------:R-:W-:Y:S02]  /*0160*/  IMAD.WIDE R8, R11, 0x4, R14 ;  /* 0x000000040b087825 */ /* 0x000fe400078e020e */
[----:B------:R-:W3:Y:S04]  /*0170*/  LDG.E R7, desc[UR4][R6.64] ;  /* 0x0000000406077981 */ /* 0x000ee8000c1e1900 */
[----:B------:R-:W3:Y:S01]  /*0180*/  LDG.E R8, desc[UR4][R8.64] ;  /* 0x0000000408087981 */ /* 0x000ee2000c1e1900 */
[C---:B--2---:R-:W-:Y:S01]  /*0190*/  IMAD.WIDE R12, R5.reuse, 0x4, R16 ;  /* 0x00000004050c7825 */ /* 0x044fe200078e0210 */
[----:B------:R-:W-:Y:S02]  /*01a0*/  IADD3 R5, PT, PT, R5, 0x1, RZ ;  /* 0x0000000105057810 */ /* 0x000fe40007ffe0ff */
[----:B---3--:R-:W-:-:S13]  /*01b0*/  ISETP.GT.AND P0, PT, R7, R8, PT ;  /* 0x000000080700720c */ /* 0x008fda0003f04270 */
[----:B------:R-:W-:Y:S01]  /*01c0*/  @!P0 VIADD R3, R3, 0x1 ;  /* 0x0000000103038836 */ /* 0x000fe20000000000 */
[----:B------:R-:W-:Y:S01]  /*01d0*/  @P0 IADD3 R11, PT, PT, R11, 0x1, RZ ;  /* 0x000000010b0b0810 */ /* 0x000fe20007ffe0ff */
[----:B------:R1:W-:Y:S03]  /*01e0*/  @!P0 STG.E desc[UR4][R12.64], R7 ;  /* 0x000000070c008986 */ /* 0x0003e6000c101904 */
[----:B------:R-:W-:Y:S01]  /*01f0*/  ISETP.LT.AND P1, PT, R3, R2, PT ;  /* 0x000000020300720c */ /* 0x000fe20003f21270 */
[----:B------:R1:W-:Y:S01]  /*0200*/  @P0 STG.E desc[UR4][R12.64], R8 ;  /* 0x000000080c000986 */ /* 0x0003e2000c101904 */
[----:B------:R-:W-:-:S13]  /*0210*/  ISETP.GE.AND P0, PT, R11, R0, PT ;  /* 0x000000000b00720c */ /* 0x000fda0003f06270 */
[----:B-1----:R-:W-:Y:S05]  /*0220*/  @!P0 BRA P1, `(.L_x_129) ;  /* 0xfffffffc00c88947 */ /* 0x002fea000083ffff */
.L_x_128:
[----:B------:R-:W-:-:S13]  /*0230*/  ISETP.GE.AND P0, PT, R3, R2, PT ;  /* 0x000000020300720c */ /* 0x000fda0003f06270 */
[----:B------:R-:W-:Y:S05]  /*0240*/  @P0 BRA `(.L_x_130) ;  /* 0x00000008000c0947 */ /* 0x000fea0003800000 */
[C-C-:B------:R-:W-:Y:S01]  /*0250*/  IMAD.IADD R4, R2.reuse, 0x1, -R3.reuse ;  /* 0x0000000102047824 */ /* 0x140fe200078e0a03 */
[----:B------:R-:W-:Y:S01]  /*0260*/  IADD3 R6, PT, PT, -R2, R3, RZ ;  /* 0x0000000302067210 */ /* 0x000fe20007ffe1ff */
[----:B------:R-:W-:-:S03]  /*0270*/  IMAD.MOV.U32 R9, RZ, RZ, R3 ;  /* 0x000000ffff097224 */ /* 0x000fc600078e0003 */
[----:B------:R-:W-:Y:S02]  /*0280*/  LOP3.LUT P0, R4, R4, 0x3, RZ, 0xc0, !PT ;  /* 0x0000000304047812 */ /* 0x000fe4000780c0ff */
[----:B------:R-:W-:-:S11]  /*0290*/  ISETP.GT.U32.AND P1, PT, R6, -0x4, PT ;  /* 0xfffffffc0600780c */ /* 0x000fd60003f24070 */
[----:B------:R-:W-:Y:S05]  /*02a0*/  @!P0 BRA `(.L_x_131) ;  /* 0x0000000000348947 */ /* 0x000fea0003800000 */
[----:B--2---:R-:W1:Y:S01]  /*02b0*/  LDC.64 R16, c[0x0][0x380] ;  /* 0x0000e000ff107b82 */ /* 0x004e620000000a00 */
[----:B------:R-:W-:Y:S01]  /*02c0*/  IADD3 R4, PT, PT, -R4, RZ, RZ ;  /* 0x000000ff04047210 */ /* 0x000fe20007ffe1ff */
[----:B------:R-:W-:-:S06]  /*02d0*/  IMAD.MOV.U32 R9, RZ, RZ, R3 ;  /* 0x000000ffff097224 */ /* 0x000fcc00078e0003 */
[----:B0-----:R-:W0:Y:S02]  /*02e0*/  LDC.64 R14, c[0x0][0x388] ;  /* 0x0000e200ff0e7b82 */ /* 0x001e240000000a00 */
.L_x_132:
[----:B-1-3--:R-:W-:-:S06]  /*02f0*/  IMAD.WIDE R12, R9, 0x4, R16 ;  /* 0x00000004090c7825 */ /* 0x00afcc00078e0210 */
[----:B------:R-:W2:Y:S01]  /*0300*/  LDG.E R13, desc[UR4][R12.64] ;  /* 0x000000040c0d7981 */ /* 0x000ea2000c1e1900 */
[----:B------:R-:W-:Y:S01]  /*0310*/  IADD3 R4, PT, PT, R4, 0x1, RZ ;  /* 0x0000000104047810 */ /* 0x000fe20007ffe0ff */
[C---:B0-----:R-:W-:Y:S01]  /*0320*/  IMAD.WIDE R6, R5.reuse, 0x4, R14 ;  /* 0x0000000405067825 */ /* 0x041fe200078e020e */
[----:B------:R-:W-:Y:S02]  /*0330*/  IADD3 R5, PT, PT, R5, 0x1, RZ ;  /* 0x0000000105057810 */ /* 0x000fe40007ffe0ff */
[----:B------:R-:W-:Y:S01]  /*0340*/  ISETP.NE.AND P0, PT, R4, RZ, PT ;  /* 0x000000ff0400720c */ /* 0x000fe20003f05270 */
[----:B------:R-:W-:Y:S01]  /*0350*/  VIADD R9, R9, 0x1 ;  /* 0x0000000109097836 */ /* 0x000fe20000000000 */
[----:B--2---:R3:W-:Y:S11]  /*0360*/  STG.E desc[UR4][R6.64], R13 ;  /* 0x0000000d06007986 */ /* 0x0047f6000c101904 */
[----:B------:R-:W-:Y:S05]  /*0370*/  @P0 BRA `(.L_x_132) ;  /* 0xfffffffc00dc0947 */ /* 0x000fea000383ffff */
.L_x_131:
[----:B------:R-:W-:Y:S05]  /*0380*/  @P1 BRA `(.L_x_130) ;  /* 0x0000000400bc1947 */ /* 0x000fea0003800000 */
[----:B---3--:R-:W1:Y:S01]  /*0390*/  LDC.64 R12, c[0x0][0x388] ;  /* 0x0000e200ff0c7b82 */ /* 0x008e620000000a00 */
[----:B------:R-:W-:-:S05]  /*03a0*/  IMAD.IADD R4, R9, 0x1, -R2 ;  /* 0x0000000109047824 */ /* 0x000fca00078e0a02 */
[----:B------:R-:W-:Y:S02]  /*03b0*/  ISETP.GE.AND P0, PT, R4, RZ, PT ;  /* 0x000000ff0400720c */ /* 0x000fe40003f06270 */
[----:B------:R-:W3:Y:S01]  /*03c0*/  LDC.64 R6, c[0x0][0x380] ;  /* 0x0000e000ff067b82 */ /* 0x000ee20000000a00 */
[----:B-1----:R-:W-:-:S05]  /*03d0*/  IADD3 R2, P2, PT, R12, 0x8, RZ ;  /* 0x000000080c027810 */ /* 0x002fca0007f5e0ff */
[----:B------:R-:W-:Y:S01]  /*03e0*/  IMAD.X R3, RZ, RZ, R13, P2 ;  /* 0x000000ffff037224 */ /* 0x000fe200010e060d */
[----:B---3--:R-:W-:-:S04]  /*03f0*/  IADD3 R6, P1, PT, R6, 0x8, RZ ;  /* 0x0000000806067810 */ /* 0x008fc80007f3e0ff */
[----:B------:R-:W-:Y:S01]  /*0400*/  IADD3.X R7, PT, PT, RZ, R7, RZ, P1, !PT ;  /* 0x00000007ff077210 */ /* 0x000fe20000ffe4ff */
[----:B------:R-:W-:Y:S08]  /*0410*/  @P0 BRA `(.L_x_133) ;  /* 0x00000004005c0947 */ /* 0x000ff00003800000 */
[----:B------:R-:W-:Y:S02]  /*0420*/  IADD3 R8, PT, PT, -R4, RZ, RZ ;  /* 0x000000ff04087210 */ /* 0x000fe40007ffe1ff */
[----:B------:R-:W-:Y:S02]  /*0430*/  PLOP3.LUT P0, PT, PT, PT, PT, 0x80, 0x8 ;  /* 0x000000000008781c */ /* 0x000fe40003f0f070 */
[----:B------:R-:W-:-:S13]  /*0440*/  ISETP.GT.AND P1, PT, R8, 0xc, PT ;  /* 0x0000000c0800780c */ /* 0x000fda0003f24270 */
[----:B------:R-:W-:Y:S05]  /*0450*/  @!P1 BRA `(.L_x_134) ;  /* 0x0000000000d09947 */ /* 0x000fea0003800000 */
[----:B------:R-:W-:-:S13]  /*0460*/  PLOP3.LUT P0, PT, PT, PT, PT, 0x8, 0x80 ;  /* 0x000000000080781c */ /* 0x000fda0003f0e170 */
.L_x_135:
[----:B---3--:R-:W-:-:S05]  /*0470*/  IMAD.WIDE R18, R9, 0x4, R6 ;  /* 0x0000000409127825 */ /* 0x008fca00078e0206 */
[----:B--2---:R-:W2:Y:S01]  /*0480*/  LDG.E R17, desc[UR4][R18.64+-0x8] ;  /* 0xfffff80412117981 */ /* 0x004ea2000c1e1900 */
[----:B------:R-:W-:-:S05]  /*0490*/  IMAD.WIDE R12, R5, 0x4, R2 ;  /* 0x00000004050c7825 */ /* 0x000fca00078e0202 */
[----:B--2---:R1:W-:Y:S04]  /*04a0*/  STG.E desc[UR4][R12.64+-0x8], R17 ;  /* 0xfffff8110c007986 */ /* 0x0043e8000c101904 */
[----:B------:R-:W2:Y:S04]  /*04b0*/  LDG.E R21, desc[UR4][R18.64+-0x4] ;  /* 0xfffffc0412157981 */ /* 0x000ea8000c1e1900 */
[----:B--2---:R2:W-:Y:S04]  /*04c0*/  STG.E desc[UR4][R12.64+-0x4], R21 ;  /* 0xfffffc150c007986 */ /* 0x0045e8000c101904 */
[----:B------:R-:W3:Y:S01]  /*04d0*/  LDG.E R23, desc[UR4][R18.64] ;  /* 0x0000000412177981 */ /* 0x000ee2000c1e1900 */
[----:B0-----:R-:W-:-:S03]  /*04e0*/  VIADD R15, R9, 0x4 ;  /* 0x00000004090f7836 */ /* 0x001fc60000000000 */
[----:B---3--:R0:W-:Y:S04]  /*04f0*/  STG.E desc[UR4][R12.64], R23 ;  /* 0x000000170c007986 */ /* 0x0081e8000c101904 */
[----:B------:R-:W3:Y:S01]  /*0500*/  LDG.E R25, desc[UR4][R18.64+0x4] ;  /* 0x0000040412197981 */ /* 0x000ee2000c1e1900 */
[----:B------:R-:W-:Y:S01]  /*0510*/  IMAD.WIDE R14, R15, 0x4, R6 ;  /* 0x000000040f0e7825 */ /* 0x000fe200078e0206 */
[----:B------:R-:W-:Y:S02]  /*0520*/  IADD3 R27, PT, PT, R5, 0x4, RZ ;  /* 0x00000004051b7810 */ /* 0x000fe40007ffe0ff */
[----:B---3--:R3:W-:Y:S04]  /*0530*/  STG.E desc[UR4][R12.64+0x4], R25 ;  /* 0x000004190c007986 */ /* 0x0087e8000c101904 */
[----:B------:R-:W4:Y:S01]  /*0540*/  LDG.E R29, desc[UR4][R14.64+-0x8] ;  /* 0xfffff8040e1d7981 */ /* 0x000f22000c1e1900 */
[----:B-1----:R-:W-:-:S05]  /*0550*/  IMAD.WIDE R16, R27, 0x4, R2 ;  /* 0x000000041b107825 */ /* 0x002fca00078e0202 */
[----:B----4-:R-:W-:Y:S04]  /*0560*/  STG.E desc[UR4][R16.64+-0x8], R29 ;  /* 0xfffff81d10007986 */ /* 0x010fe8000c101904 */
[----:B--2---:R-:W2:Y:S04]  /*0570*/  LDG.E R21, desc[UR4][R14.64+-0x4] ;  /* 0xfffffc040e157981 */ /* 0x004ea8000c1e1900 */
[----:B--2---:R1:W-:Y:S04]  /*0580*/  STG.E desc[UR4][R16.64+-0x4], R21 ;  /* 0xfffffc1510007986 */ /* 0x0043e8000c101904 */
[----:B0-----:R-:W2:Y:S01]  /*0590*/  LDG.E R23, desc[UR4][R14.64] ;  /* 0x000000040e177981 */ /* 0x001ea2000c1e1900 */
[----:B------:R-:W-:-:S03]  /*05a0*/  VIADD R19, R9, 0x8 ;  /* 0x0000000809137836 */ /* 0x000fc60000000000 */
[----:B--2---:R0:W-:Y:S04]  /*05b0*/  STG.E desc[UR4][R16.64], R23 ;  /* 0x0000001710007986 */ /* 0x0041e8000c101904 */
[----:B------:R-:W2:Y:S01]  /*05c0*/  LDG.E R27, desc[UR4][R14.64+0x4] ;  /* 0x000004040e1b7981 */ /* 0x000ea2000c1e1900 */
[----:B---3--:R-:W-:Y:S01]  /*05d0*/  IMAD.WIDE R12, R19, 0x4, R6 ;  /* 0x00000004130c7825 */ /* 0x008fe200078e0206 */
[----:B------:R-:W-:Y:S02]  /*05e0*/  IADD3 R19, PT, PT, R5, 0x8, RZ ;  /* 0x0000000805137810 */ /* 0x000fe40007ffe0ff */
[----:B--2---:R2:W-:Y:S04]  /*05f0*/  STG.E desc[UR4][R16.64+0x4], R27 ;  /* 0x0000041b10007986 */ /* 0x0045e8000c101904 */
[----:B------:R-:W3:Y:S01]  /*0600*/  LDG.E R25, desc[UR4][R12.64+-0x8] ;  /* 0xfffff8040c197981 */ /* 0x000ee2000c1e1900 */
[----:B------:R-:W-:-:S05]  /*0610*/  IMAD.WIDE R18, R19, 0x4, R2 ;  /* 0x0000000413127825 */ /* 0x000fca00078e0202 */
[----:B---3--:R-:W-:Y:S04]  /*0620*/  STG.E desc[UR4][R18.64+-0x8], R25 ;  /* 0xfffff81912007986 */ /* 0x008fe8000c101904 */
[----:B-1----:R-:W3:Y:S04]  /*0630*/  LDG.E R21, desc[UR4][R12.64+-0x4] ;  /* 0xfffffc040c157981 */ /* 0x002ee8000c1e1900 */
[----:B---3--:R1:W-:Y:S04]  /*0640*/  STG.E desc[UR4][R18.64+-0x4], R21 ;  /* 0xfffffc1512007986 */ /* 0x0083e8000c101904 */
[----:B0-----:R-:W3:Y:S01]  /*0650*/  LDG.E R23, desc[UR4][R12.64] ;  /* 0x000000040c177981 */ /* 0x001ee2000c1e1900 */
[----:B------:R-:W-:-:S03]  /*0660*/  VIADD R15, R9, 0xc ;  /* 0x0000000c090f7836 */ /* 0x000fc60000000000 */
[----:B---3--:R0:W-:Y:S04]  /*0670*/  STG.E desc[UR4][R18.64], R23 ;  /* 0x0000001712007986 */ /* 0x0081e8000c101904 */
[----:B------:R-:W3:Y:S01]  /*0680*/  LDG.E R29, desc[UR4][R12.64+0x4] ;  /* 0x000004040c1d7981 */ /* 0x000ee2000c1e1900 */
[----:B------:R-:W-:Y:S01]  /*0690*/  IMAD.WIDE R14, R15, 0x4, R6 ;  /* 0x000000040f0e7825 */ /* 0x000fe200078e0206 */
[----:B--2---:R-:W-:Y:S02]  /*06a0*/  IADD3 R17, PT, PT, R5, 0xc, RZ ;  /* 0x0000000c05117810 */ /* 0x004fe40007ffe0ff */
[----:B---3--:R3:W-:Y:S04]  /*06b0*/  STG.E desc[UR4][R18.64+0x4], R29 ;  /* 0x0000041d12007986 */ /* 0x0087e8000c101904 */
[----:B------:R-:W2:Y:S01]  /*06c0*/  LDG.E R27, desc[UR4][R14.64+-0x8] ;  /* 0xfffff8040e1b7981 */ /* 0x000ea2000c1e1900 */
[----:B------:R-:W-:-:S05]  /*06d0*/  IMAD.WIDE R16, R17, 0x4, R2 ;  /* 0x0000000411107825 */ /* 0x000fca00078e0202 */
[----:B--2---:R3:W-:Y:S04]  /*06e0*/  STG.E desc[UR4][R16.64+-0x8], R27 ;  /* 0xfffff81b10007986 */ /* 0x0047e8000c101904 */
[----:B-1----:R-:W2:Y:S04]  /*06f0*/  LDG.E R21, desc[UR4][R14.64+-0x4] ;  /* 0xfffffc040e157981 */ /* 0x002ea8000c1e1900 */
[----:B--2---:R3:W-:Y:S04]  /*0700*/  STG.E desc[UR4][R16.64+-0x4], R21 ;  /* 0xfffffc1510007986 */ /* 0x0047e8000c101904 */
[----:B0-----:R-:W2:Y:S01]  /*0710*/  LDG.E R23, desc[UR4][R14.64] ;  /* 0x000000040e177981 */ /* 0x001ea2000c1e1900 */
[----:B------:R-:W-:-:S05]  /*0720*/  VIADD R4, R4, 0x10 ;  /* 0x0000001004047836 */ /* 0x000fca0000000000 */
[----:B------:R-:W-:Y:S01]  /*0730*/  ISETP.GE.AND P1, PT, R4, -0xc, PT ;  /* 0xfffffff40400780c */ /* 0x000fe20003f26270 */
[----:B--2---:R3:W-:Y:S04]  /*0740*/  STG.E desc[UR4][R16.64], R23 ;  /* 0x0000001710007986 */ /* 0x0047e8000c101904 */
[----:B------:R-:W2:Y:S01]  /*0750*/  LDG.E R13, desc[UR4][R14.64+0x4] ;  /* 0x000004040e0d7981 */ /* 0x000ea2000c1e1900 */
[----:B------:R-:W-:Y:S01]  /*0760*/  IADD3 R9, PT, PT, R9, 0x10, RZ ;  /* 0x0000001009097810 */ /* 0x000fe20007ffe0ff */
[----:B------:R-:W-:Y:S02]  /*0770*/  VIADD R5, R5, 0x10 ;  /* 0x0000001005057836 */ /* 0x000fe40000000000 */
[----:B--2---:R3:W-:Y:S04]  /*0780*/  STG.E desc[UR4][R16.64+0x4], R13 ;  /* 0x0000040d10007986 */ /* 0x0047e8000c101904 */
[----:B------:R-:W-:Y:S05]  /*0790*/  @!P1 BRA `(.L_x_135) ;  /* 0xfffffffc00349947 */ /* 0x000fea000383ffff */
.L_x_134:
[----:B------:R-:W-:-:S04]  /*07a0*/  IADD3 R8, PT, PT, -R4, RZ, RZ ;  /* 0x000000ff04087210 */ /* 0x000fc80007ffe1ff */
[----:B------:R-:W-:-:S13]  /*07b0*/  ISETP.GT.AND P1, PT, R8, 0x4, PT ;  /* 0x000000040800780c */ /* 0x000fda0003f24270 */
[----:B------:R-:W-:Y:S05]  /*07c0*/  @!P1 BRA `(.L_x_136) ;  /* 0x0000000000689947 */ /* 0x000fea0003800000 */
[----:B--23--:R-:W-:-:S05]  /*07d0*/  IMAD.WIDE R16, R9, 0x4, R6 ;  /* 0x0000000409107825 */ /* 0x00cfca00078e0206 */
[----:B------:R-:W2:Y:S01]  /*07e0*/  LDG.E R19, desc[UR4][R16.64+-0x8] ;  /* 0xfffff80410137981 */ /* 0x000ea2000c1e1900 */
        /* <DEDUP_REMOVED lines=11> */
[----:B------:R-:W3:Y:S01]  /*08a0*/  LDG.E R29, desc[UR4][R14.64+-0x8] ;  /* 0xfffff8040e1d7981 */ /* 0x000ee2000c1e1900 */
[----:B-1----:R-:W-:-:S05]  /*08b0*/  IMAD.WIDE R18, R27, 0x4, R2 ;  /* 0x000000041b127825 */ /* 0x002fca00078e0202 */
[----:B---3--:R4:W-:Y:S04]  /*08c0*/  STG.E desc[UR4][R18.64+-0x8], R29 ;  /* 0xfffff81d12007986 */ /* 0x0089e8000c101904 */
[----:B--2---:R-:W2:Y:S04]  /*08d0*/  LDG.E R21, desc[UR4][R14.64+-0x4] ;  /* 0xfffffc040e157981 */ /* 0x004ea8000c1e1900 */
[----:B--2---:R4:W-:Y:S04]  /*08e0*/  STG.E desc[UR4][R18.64+-0x4], R21 ;  /* 0xfffffc1512007986 */ /* 0x0049e8000c101904 */
[----:B0-----:R-:W2:Y:S04]  /*08f0*/  LDG.E R23, desc[UR4][R14.64] ;  /* 0x000000040e177981 */ /* 0x001ea8000c1e1900 */
[----:B--2---:R4:W-:Y:S04]  /*0900*/  STG.E desc[UR4][R18.64], R23 ;  /* 0x0000001712007986 */ /* 0x0049e8000c101904 */
[----:B------:R-:W2:Y:S01]  /*0910*/  LDG.E R17, desc[UR4][R14.64+0x4] ;  /* 0x000004040e117981 */ /* 0x000ea2000c1e1900 */
[----:B------:R-:W-:Y:S01]  /*0920*/  PLOP3.LUT P0, PT, PT, PT, PT, 0x8, 0x80 ;  /* 0x000000000080781c */ /* 0x000fe20003f0e170 */
[----:B------:R-:W-:Y:S01]  /*0930*/  VIADD R4, R4, 0x8 ;  /* 0x0000000804047836 */ /* 0x000fe20000000000 */
[----:B------:R-:W-:Y:S01]  /*0940*/  IADD3 R9, PT, PT, R9, 0x8, RZ ;  /* 0x0000000809097810 */ /* 0x000fe20007ffe0ff */
[----:B------:R-:W-:Y:S01]  /*0950*/  VIADD R5, R5, 0x8 ;  /* 0x0000000805057836 */ /* 0x000fe20000000000 */
[----:B--2---:R4:W-:Y:S09]  /*0960*/  STG.E desc[UR4][R18.64+0x4], R17 ;  /* 0x0000041112007986 */ /* 0x0049f2000c101904 */
.L_x_136:
[----:B------:R-:W-:-:S13]  /*0970*/  ISETP.EQ.AND P1, PT, R4, RZ, PT ;  /* 0x000000ff0400720c */ /* 0x000fda0003f22270 */
[----:B------:R-:W-:Y:S05]  /*0980*/  @!P0 BRA P1, `(.L_x_130) ;  /* 0x00000000003c8947 */ /* 0x000fea0000800000 */
.L_x_133:
[----:B---34-:R-:W-:-:S05]  /*0990*/  IMAD.WIDE R12, R9, 0x4, R6 ;  /* 0x00000004090c7825 */ /* 0x018fca00078e0206 */
[----:B-12---:R-:W2:Y:S01]  /*09a0*/  LDG.E R17, desc[UR4][R12.64+-0x8] ;  /* 0xfffff8040c117981 */ /* 0x006ea2000c1e1900 */
[----:B0-----:R-:W-:-:S05]  /*09b0*/  IMAD.WIDE R14, R5, 0x4, R2 ;  /* 0x00000004050e7825 */ /* 0x001fca00078e0202 */
[----:B--2---:R1:W-:Y:S04]  /*09c0*/  STG.E desc[UR4][R14.64+-0x8], R17 ;  /* 0xfffff8110e007986 */ /* 0x0043e8000c101904 */
[----:B------:R-:W2:Y:S04]  /*09d0*/  LDG.E R19, desc[UR4][R12.64+-0x4] ;  /* 0xfffffc040c137981 */ /* 0x000ea8000c1e1900 */
[----:B--2---:R1:W-:Y:S04]  /*09e0*/  STG.E desc[UR4][R14.64+-0x4], R19 ;  /* 0xfffffc130e007986 */ /* 0x0043e8000c101904 */
[----:B------:R-:W2:Y:S01]  /*09f0*/  LDG.E R21, desc[UR4][R12.64] ;  /* 0x000000040c157981 */ /* 0x000ea2000c1e1900 */
[----:B------:R-:W-:-:S04]  /*0a00*/  IADD3 R4, PT, PT, R4, 0x4, RZ ;  /* 0x0000000404047810 */ /* 0x000fc80007ffe0ff */
[----:B------:R-:W-:Y:S01]  /*0a10*/  ISETP.NE.AND P0, PT, R4, RZ, PT ;  /* 0x000000ff0400720c */ /* 0x000fe20003f05270 */
[----:B--2---:R1:W-:Y:S04]  /*0a20*/  STG.E desc[UR4][R14.64], R21 ;  /* 0x000000150e007986 */ /* 0x0043e8000c101904 */
[----:B------:R-:W2:Y:S01]  /*0a30*/  LDG.E R23, desc[UR4][R12.64+0x4] ;  /* 0x000004040c177981 */ /* 0x000ea2000c1e1900 */
[----:B------:R-:W-:Y:S01]  /*0a40*/  VIADD R9, R9, 0x4 ;  /* 0x0000000409097836 */ /* 0x000fe20000000000 */
[----:B------:R-:W-:Y:S02]  /*0a50*/  IADD3 R5, PT, PT, R5, 0x4, RZ ;  /* 0x0000000405057810 */ /* 0x000fe40007ffe0ff */
[----:B--2---:R1:W-:Y:S04]  /*0a60*/  STG.E desc[UR4][R14.64+0x4], R23 ;  /* 0x000004170e007986 */ /* 0x0043e8000c101904 */
[----:B------:R-:W-:Y:S05]  /*0a70*/  @P0 BRA `(.L_x_133) ;  /* 0xfffffffc00c40947 */ /* 0x000fea000383ffff */
.L_x_130:
[----:B------:R-:W-:-:S13]  /*0a80*/  ISETP.GE.AND P0, PT, R11, R0, PT ;  /* 0x000000000b00720c */ /* 0x000fda0003f06270 */
[----:B------:R-:W-:Y:S05]  /*0a90*/  @P0 EXIT ;  /* 0x000000000000094d */ /* 0x000fea0003800000 */
[C---:B------:R-:W-:Y:S01]  /*0aa0*/  IMAD.IADD R2, R0.reuse, 0x1, -R11 ;  /* 0x0000000100027824 */ /* 0x040fe200078e0a0b */
[----:B------:R-:W-:-:S04]  /*0ab0*/  IADD3 R3, PT, PT, -R0, R11, RZ ;  /* 0x0000000b00037210 */ /* 0x000fc80007ffe1ff */
[----:B------:R-:W-:Y:S02]  /*0ac0*/  LOP3.LUT P0, R2, R2, 0x3, RZ, 0xc0, !PT ;  /* 0x0000000302027812 */ /* 0x000fe4000780c0ff */
[----:B------:R-:W-:-:S11]  /*0ad0*/  ISETP.GT.U32.AND P1, PT, R3, -0x4, PT ;  /* 0xfffffffc0300780c */ /* 0x000fd60003f24070 */
[----:B------:R-:W-:Y:S05]  /*0ae0*/  @!P0 BRA `(.L_x_137) ;  /* 0x0000000000308947 */ /* 0x000fea0003800000 */
[----:B---34-:R-:W3:Y:S01]  /*0af0*/  LDC.64 R12, c[0x0][0x380] ;  /* 0x0000e000ff0c7b82 */ /* 0x018ee20000000a00 */
[----:B------:R-:W-:-:S07]  /*0b00*/  IMAD.MOV R4, RZ, RZ, -R2 ;  /* 0x000000ffff047224 */ /* 0x000fce00078e0a02 */
[----:B------:R-:W4:Y:S02]  /*0b10*/  LDC.64 R6, c[0x0][0x388] ;  /* 0x0000e200ff067b82 */ /* 0x000f240000000a00 */
.L_x_138:
[----:B---3--:R-:W-:-:S06]  /*0b20*/  IMAD.WIDE R2, R11, 0x4, R12 ;  /* 0x000000040b027825 */ /* 0x008fcc00078e020c */
[----:B------:R-:W3:Y:S01]  /*0b30*/  LDG.E R3, desc[UR4][R2.64] ;  /* 0x0000000402037981 */ /* 0x000ee2000c1e1900 */
[----:B------:R-:W-:Y:S01]  /*0b40*/  IADD3 R4, PT, PT, R4, 0x1, RZ ;  /* 0x0000000104047810 */ /* 0x000fe20007ffe0ff */
[C---:B----4-:R-:W-:Y:S01]  /*0b50*/  IMAD.WIDE R8, R5.reuse, 0x4, R6 ;  /* 0x0000000405087825 */ /* 0x050fe200078e0206 */
[----:B------:R-:W-:Y:S02]  /*0b60*/  IADD3 R5, PT, PT, R5, 0x1, RZ ;  /* 0x0000000105057810 */ /* 0x000fe40007ffe0ff */
[----:B------:R-:W-:Y:S01]  /*0b70*/  ISETP.NE.AND P0, PT, R4, RZ, PT ;  /* 0x000000ff0400720c */ /* 0x000fe20003f05270 */
[----:B------:R-:W-:Y:S01]  /*0b80*/  VIADD R11, R11, 0x1 ;  /* 0x000000010b0b7836 */ /* 0x000fe20000000000 */
[----:B---3--:R3:W-:Y:S11]  /*0b90*/  STG.E desc[UR4][R8.64], R3 ;  /* 0x0000000308007986 */ /* 0x0087f6000c101904 */
[----:B------:R-:W-:Y:S05]  /*0ba0*/  @P0 BRA `(.L_x_138) ;  /* 0xfffffffc00dc0947 */ /* 0x000fea000383ffff */
.L_x_137:
[----:B------:R-:W-:Y:S05]  /*0bb0*/  @P1 EXIT ;  /* 0x000000000000194d */ /* 0x000fea0003800000 */
[----:B---3--:R-:W3:Y:S01]  /*0bc0*/  LDC.64 R2, c[0x0][0x388] ;  /* 0x0000e200ff027b82 */ /* 0x008ee20000000a00 */
[----:B------:R-:W-:-:S05]  /*0bd0*/  IMAD.IADD R0, R11, 0x1, -R0 ;  /* 0x000000010b007824 */ /* 0x000fca00078e0a00 */
[----:B------:R-:W-:Y:S02]  /*0be0*/  ISETP.GE.AND P0, PT, R0, RZ, PT ;  /* 0x000000ff0000720c */ /* 0x000fe40003f06270 */
[----:B------:R-:W5:Y:S01]  /*0bf0*/  LDC.64 R6, c[0x0][0x380] ;  /* 0x0000e000ff067b82 */ /* 0x000f620000000a00 */
[----:B---3--:R-:W-:-:S05]  /*0c00*/  IADD3 R2, P2, PT, R2, 0x8, RZ ;  /* 0x0000000802027810 */ /* 0x008fca0007f5e0ff */
[----:B------:R-:W-:Y:S01]  /*0c10*/  IMAD.X R3, RZ, RZ, R3, P2 ;  /* 0x000000ffff037224 */ /* 0x000fe200010e0603 */
[----:B-----5:R-:W-:-:S04]  /*0c20*/  IADD3 R6, P1, PT, R6, 0x8, RZ ;  /* 0x0000000806067810 */ /* 0x020fc80007f3e0ff */
[----:B------:R-:W-:Y:S01]  /*0c30*/  IADD3.X R7, PT, PT, RZ, R7, RZ, P1, !PT ;  /* 0x00000007ff077210 */ /* 0x000fe20000ffe4ff */
[----:B------:R-:W-:Y:S08]  /*0c40*/  @P0 BRA `(.L_x_139) ;  /* 0x00000004005c0947 */ /* 0x000ff00003800000 */
[----:B------:R-:W-:Y:S02]  /*0c50*/  IADD3 R4, PT, PT, -R0, RZ, RZ ;  /* 0x000000ff00047210 */ /* 0x000fe40007ffe1ff */
[----:B------:R-:W-:Y:S02]  /*0c60*/  PLOP3.LUT P0, PT, PT, PT, PT, 0x80, 0x8 ;  /* 0x000000000008781c */ /* 0x000fe40003f0f070 */
[----:B------:R-:W-:-:S13]  /*0c70*/  ISETP.GT.AND P1, PT, R4, 0xc, PT ;  /* 0x0000000c0400780c */ /* 0x000fda0003f24270 */
[----:B------:R-:W-:Y:S05]  /*0c80*/  @!P1 BRA `(.L_x_140) ;  /* 0x0000000000d09947 */ /* 0x000fea0003800000 */
[----:B------:R-:W-:-:S13]  /*0c90*/  PLOP3.LUT P0, PT, PT, PT, PT, 0x8, 0x80 ;  /* 0x000000000080781c */ /* 0x000fda0003f0e170 */
.L_x_141:
[----:B---3--:R-:W-:-:S05]  /*0ca0*/  IMAD.WIDE R8, R11, 0x4, R6 ;  /* 0x000000040b087825 */ /* 0x008fca00078e0206 */
[----:B-12-4-:R-:W2:Y:S01]  /*0cb0*/  LDG.E R17, desc[UR4][R8.64+-0x8] ;  /* 0xfffff80408117981 */ /* 0x016ea2000c1e1900 */
[----:B0-----:R-:W-:-:S05]  /*0cc0*/  IMAD.WIDE R14, R5, 0x4, R2 ;  /* 0x00000004050e7825 */ /* 0x001fca00078e0202 */
[----:B--2---:R0:W-:Y:S04]  /*0cd0*/  STG.E desc[UR4][R14.64+-0x8], R17 ;  /* 0xfffff8110e007986 */ /* 0x0041e8000c101904 */
[----:B------:R-:W2:Y:S04]  /*0ce0*/  LDG.E R19, desc[UR4][R8.64+-0x4] ;  /* 0xfffffc0408137981 */ /* 0x000ea8000c1e1900 */
[----:B--2---:R1:W-:Y:S04]  /*0cf0*/  STG.E desc[UR4][R14.64+-0x4], R19 ;  /* 0xfffffc130e007986 */ /* 0x0043e8000c101904 */
[----:B------:R-:W2:Y:S01]  /*0d00*/  LDG.E R21, desc[UR4][R8.64] ;  /* 0x0000000408157981 */ /* 0x000ea2000c1e1900 */
[----:B------:R-:W-:-:S03]  /*0d10*/  VIADD R13, R11, 0x4 ;  /* 0x000000040b0d7836 */ /* 0x000fc60000000000 */
[----:B--2---:R2:W-:Y:S04]  /*0d20*/  STG.E desc[UR4][R14.64], R21 ;  /* 0x000000150e007986 */ /* 0x0045e8000c101904 */
[----:B------:R-:W3:Y:S01]  /*0d30*/  LDG.E R23, desc[UR4][R8.64+0x4] ;  /* 0x0000040408177981 */ /* 0x000ee2000c1e1900 */
[----:B------:R-:W-:Y:S01]  /*0d40*/  IMAD.WIDE R12, R13, 0x4, R6 ;  /* 0x000000040d0c7825 */ /* 0x000fe200078e0206 */
[----:B------:R-:W-:Y:S02]  /*0d50*/  IADD3 R27, PT, PT, R5, 0x4, RZ ;  /* 0x00000004051b7810 */ /* 0x000fe40007ffe0ff */
[----:B---3--:R3:W-:Y:S04]  /*0d60*/  STG.E desc[UR4][R14.64+0x4], R23 ;  /* 0x000004170e007986 */ /* 0x0087e8000c101904 */
[----:B------:R-:W4:Y:S01]  /*0d70*/  LDG.E R25, desc[UR4][R12.64+-0x8] ;  /* 0xfffff8040c197981 */ /* 0x000f22000c1e1900 */
[----:B0-----:R-:W-:-:S05]  /*0d80*/  IMAD.WIDE R16, R27, 0x4, R2 ;  /* 0x000000041b107825 */ /* 0x001fca00078e0202 */
[----:B----4-:R-:W-:Y:S04]  /*0d90*/  STG.E desc[UR4][R16.64+-0x8], R25 ;  /* 0xfffff81910007986 */ /* 0x010fe8000c101904 */
[----:B-1----:R-:W4:Y:S04]  /*0da0*/  LDG.E R19, desc[UR4][R12.64+-0x4] ;  /* 0xfffffc040c137981 */ /* 0x002f28000c1e1900 */
[----:B----4-:R0:W-:Y:S04]  /*0db0*/  STG.E desc[UR4][R16.64+-0x4], R19 ;  /* 0xfffffc1310007986 */ /* 0x0101e8000c101904 */
[----:B--2---:R-:W2:Y:S01]  /*0dc0*/  LDG.E R21, desc[UR4][R12.64] ;  /* 0x000000040c157981 */ /* 0x004ea2000c1e1900 */
[----:B------:R-:W-:-:S03]  /*0dd0*/  VIADD R9, R11, 0x8 ;  /* 0x000000080b097836 */ /* 0x000fc60000000000 */
[----:B--2---:R1:W-:Y:S04]  /*0de0*/  STG.E desc[UR4][R16.64], R21 ;  /* 0x0000001510007986 */ /* 0x0043e8000c101904 */
[----:B------:R-:W2:Y:S01]  /*0df0*/  LDG.E R27, desc[UR4][R12.64+0x4] ;  /* 0x000004040c1b7981 */ /* 0x000ea2000c1e1900 */
[----:B------:R-:W-:Y:S01]  /*0e00*/  IMAD.WIDE R8, R9, 0x4, R6 ;  /* 0x0000000409087825 */ /* 0x000fe200078e0206 */
[----:B---3--:R-:W-:Y:S02]  /*0e10*/  IADD3 R15, PT, PT, R5, 0x8, RZ ;  /* 0x00000008050f7810 */ /* 0x008fe40007ffe0ff */
[----:B--2---:R2:W-:Y:S04]  /*0e20*/  STG.E desc[UR4][R16.64+0x4], R27 ;  /* 0x0000041b10007986 */ /* 0x0045e8000c101904 */
[----:B------:R-:W3:Y:S01]  /*0e30*/  LDG.E R23, desc[UR4][R8.64+-0x8] ;  /* 0xfffff80408177981 */ /* 0x000ee2000c1e1900 */
[----:B------:R-:W-:-:S05]  /*0e40*/  IMAD.WIDE R14, R15, 0x4, R2 ;  /* 0x000000040f0e7825 */ /* 0x000fca00078e0202 */
[----:B---3--:R-:W-:Y:S04]  /*0e50*/  STG.E desc[UR4][R14.64+-0x8], R23 ;  /* 0xfffff8170e007986 */ /* 0x008fe8000c101904 */
[----:B0-----:R-:W3:Y:S04]  /*0e60*/  LDG.E R19, desc[UR4][R8.64+-0x4] ;  /* 0xfffffc0408137981 */ /* 0x001ee8000c1e1900 */
[----:B---3--:R0:W-:Y:S04]  /*0e70*/  STG.E desc[UR4][R14.64+-0x4], R19 ;  /* 0xfffffc130e007986 */ /* 0x0081e8000c101904 */
[----:B-1----:R-:W3:Y:S01]  /*0e80*/  LDG.E R21, desc[UR4][R8.64] ;  /* 0x0000000408157981 */ /* 0x002ee2000c1e1900 */
        /* <DEDUP_REMOVED lines=9> */
[----:B0-----:R-:W2:Y:S04]  /*0f20*/  LDG.E R19, desc[UR4][R12.64+-0x4] ;  /* 0xfffffc040c137981 */ /* 0x001ea8000c1e1900 */
[----:B--2---:R3:W-:Y:S04]  /*0f30*/  STG.E desc[UR4][R16.64+-0x4], R19 ;  /* 0xfffffc1310007986 */ /* 0x0047e8000c101904 */
[----:B-1----:R-:W2:Y:S01]  /*0f40*/  LDG.E R21, desc[UR4][R12.64] ;  /* 0x000000040c157981 */ /* 0x002ea2000c1e1900 */
        /* <DEDUP_REMOVED lines=8> */
.L_x_140:
[----:B------:R-:W-:-:S04]  /*0fd0*/  IADD3 R4, PT, PT, -R0, RZ, RZ ;  /* 0x000000ff00047210 */ /* 0x000fc80007ffe1ff */
[----:B------:R-:W-:-:S13]  /*0fe0*/  ISETP.GT.AND P1, PT, R4, 0x4, PT ;  /* 0x000000040400780c */ /* 0x000fda0003f24270 */
[----:B------:R-:W-:Y:S05]  /*0ff0*/  @!P1 BRA `(.L_x_142) ;  /* 0x0000000000689947 */ /* 0x000fea0003800000 */
        /* <DEDUP_REMOVED lines=15> */
[----:B----4-:R3:W-:Y:S04]  /*10f0*/  STG.E desc[UR4][R16.64+-0x8], R25 ;  /* 0xfffff81910007986 */ /* 0x0107e8000c101904 */
[----:B-1----:R-:W4:Y:S04]  /*1100*/  LDG.E R19, desc[UR4][R12.64+-0x4] ;  /* 0xfffffc040c137981 */ /* 0x002f28000c1e1900 */
[----:B----4-:R3:W-:Y:S04]  /*1110*/  STG.E desc[UR4][R16.64+-0x4], R19 ;  /* 0xfffffc1310007986 */ /* 0x0107e8000c101904 */
[----:B--2---:R-:W2:Y:S04]  /*1120*/  LDG.E R21, desc[UR4][R12.64] ;  /* 0x000000040c157981 */ /* 0x004ea8000c1e1900 */
[----:B--2---:R3:W-:Y:S04]  /*1130*/  STG.E desc[UR4][R16.64], R21 ;  /* 0x0000001510007986 */ /* 0x0047e8000c101904 */
[----:B------:R-:W2:Y:S01]  /*1140*/  LDG.E R9, desc[UR4][R12.64+0x4] ;  /* 0x000004040c097981 */ /* 0x000ea2000c1e1900 */
[----:B------:R-:W-:Y:S01]  /*1150*/  PLOP3.LUT P0, PT, PT, PT, PT, 0x8, 0x80 ;  /* 0x000000000080781c */ /* 0x000fe20003f0e170 */
[----:B------:R-:W-:Y:S01]  /*1160*/  VIADD R0, R0, 0x8 ;  /* 0x0000000800007836 */ /* 0x000fe20000000000 */
[----:B------:R-:W-:Y:S01]  /*1170*/  IADD3 R11, PT, PT, R11, 0x8, RZ ;  /* 0x000000080b0b7810 */ /* 0x000fe20007ffe0ff */
[----:B------:R-:W-:Y:S01]  /*1180*/  VIADD R5, R5, 0x8 ;  /* 0x0000000805057836 */ /* 0x000fe20000000000 */
[----:B--2---:R3:W-:Y:S09]  /*1190*/  STG.E desc[UR4][R16.64+0x4], R9 ;  /* 0x0000040910007986 */ /* 0x0047f2000c101904 */
.L_x_142:
[----:B------:R-:W-:-:S13]  /*11a0*/  ISETP.NE.OR P0, PT, R0, RZ, P0 ;  /* 0x000000ff0000720c */ /* 0x000fda0000705670 */
[----:B------:R-:W-:Y:S05]  /*11b0*/  @!P0 EXIT ;  /* 0x000000000000894d */ /* 0x000fea0003800000 */
.L_x_139:
[----:B---3--:R-:W-:-:S05]  /*11c0*/  IMAD.WIDE R8, R11, 0x4, R6 ;  /* 0x000000040b087825 */ /* 0x008fca00078e0206 */
[----:B01----:R-:W3:Y:S01]  /*11d0*/  LDG.E R15, desc[UR4][R8.64+-0x8] ;  /* 0xfffff804080f7981 */ /* 0x003ee2000c1e1900 */
[----:B----4-:R-:W-:-:S05]  /*11e0*/  IMAD.WIDE R12, R5, 0x4, R2 ;  /* 0x00000004050c7825 */ /* 0x010fca00078e0202 */
[----:B---3--:R0:W-:Y:S04]  /*11f0*/  STG.E desc[UR4][R12.64+-0x8], R15 ;  /* 0xfffff80f0c007986 */ /* 0x0081e8000c101904 */
[----:B--2---:R-:W2:Y:S04]  /*1200*/  LDG.E R17, desc[UR4][R8.64+-0x4] ;  /* 0xfffffc0408117981 */ /* 0x004ea8000c1e1900 */
        /* <DEDUP_REMOVED lines=10> */
[----:B------:R-:W-:Y:S05]  /*12b0*/  EXIT ;  /* 0x000000000000794d */ /* 0x000fea0003800000 */
.L_x_143:
        /* <DEDUP_REMOVED lines=12> */
.L_x_150:


//--------------------- .nv.shared.reserved.0     --------------------------
	.section	.nv.shared.reserved.0,"aw",@nobits
	.weak		__nv_reservedSMEM_offset_0_alias
	.size		__nv_reservedSMEM_offset_0_alias, 0, 64
	.other		__nv_reservedSMEM_offset_0_alias,@"STO_CUDA_RESERVED_SHARED STV_DEFAULT"
__nv_reservedSMEM_offset_0_alias:
	.zero		0
	.zero		64


//--------------------- .nv.shared._Z18bitonicSortSegmentILi1024EEvPiiii --------------------------
	.section	.nv.shared._Z18bitonicSortSegmentILi1024EEvPiiii,"aw",@nobits
	.sectionflags	@""
	.align	4
.nv.shared._Z18bitonicSortSegmentILi1024EEvPiiii:
	.zero		5120


//--------------------- .nv.shared._Z17bitonicSortChunksILi1024EEvPii --------------------------
	.section	.nv.shared._Z17bitonicSortChunksILi1024EEvPii,"aw",@nobits
	.sectionflags	@""
	.align	4
.nv.shared._Z17bitonicSortChunksILi1024EEvPii:
	.zero		5120


//--------------------- .nv.constant0._Z17heapExtractKernelPii --------------------------
	.section	.nv.constant0._Z17heapExtractKernelPii,"a",@progbits
	.sectionflags	@""
	.align	4
.nv.constant0._Z17heapExtractKernelPii:
	.zero		908


//--------------------- .nv.constant0._Z18heapifyLevelKernelPiiii --------------------------
	.section	.nv.constant0._Z18heapifyLevelKernelPiiii,"a",@progbits
	.sectionflags	@""
	.align	4
.nv.constant0._Z18heapifyLevelKernelPiiii:
	.zero		916


//--------------------- .nv.constant0._Z18bitonicSortSegmentILi1024EEvPiiii --------------------------
	.section	.nv.constant0._Z18bitonicSortSegmentILi1024EEvPiiii,"a",@progbits
	.sectionflags	@""
	.align	4
.nv.constant0._Z18bitonicSortSegmentILi1024EEvPiiii:
	.zero		916


//--------------------- .nv.constant0._Z13scatterKernelPKiPiiiiS1_S1_i --------------------------
	.section	.nv.constant0._Z13scatterKernelPKiPiiiiS1_S1_i,"a",@progbits
	.sectionflags	@""
	.align	4
.nv.constant0._Z13scatterKernelPKiPiiiiS1_S1_i:
	.zero		948


//--------------------- .nv.constant0._Z15countLessKernelPKiiiiPi --------------------------
	.section	.nv.constant0._Z15countLessKernelPKiiiiPi,"a",@progbits
	.sectionflags	@""
	.align	4
.nv.constant0._Z15countLessKernelPKiiiiPi:
	.zero		928


//--------------------- .nv.constant0._Z17bitonicSortChunksILi1024EEvPii --------------------------
	.section	.nv.constant0._Z17bitonicSortChunksILi1024EEvPii,"a",@progbits
	.sectionflags	@""
	.align	4
.nv.constant0._Z17bitonicSortChunksILi1024EEvPii:
	.zero		908


//--------------------- .nv.constant0._Z16mergePairsKernelPKiPiii --------------------------
	.section	.nv.constant0._Z16mergePairsKernelPKiPiii,"a",@progbits
	.sectionflags	@""
	.align	4
.nv.constant0._Z16mergePairsKernelPKiPiii:
	.zero		920


//--------------------- SYMBOLS --------------------------

	.type		.nv.reservedSmem.offset0,@object
	.size		.nv.reservedSmem.offset0,0x4
	.type		.nv.reservedSmem.cap,@object
	.size		.nv.reservedSmem.cap,0x4
